	.target	sm_90a

	.elftype	@"ET_EXEC"


//--------------------- .note.nv.tkinfo           --------------------------
	.section	.note.nv.tkinfo,"",@"SHT_NOTE"
	.sectionflags	@"SHF_NOTE_NV_TKINFO"
	.tkinfo
        /*0018*/ 	.word	0x00000002
        /*0030*/ 	.string	""
        /*0030*/ 	.string	"ptxas"
        /*0030*/ 	.string	"Cuda compilation tools, release 13.0, V13.0.88"
        /*0030*/ 	.string	"Build cuda_13.0.r13.0/compiler.36424714_0"
        /*0030*/ 	.string	"-arch sm_90a -m 64 "



//--------------------- .note.nv.cuinfo           --------------------------
	.section	.note.nv.cuinfo,"",@"SHT_NOTE"
	.sectionflags	@"SHF_NOTE_NV_CUINFO"
        /*0018*/ 	.short	0x0002
        /*001a*/ 	.short	0x005a
        /*001c*/ 	.short	0x0082
	.zero		2


//--------------------- .nv.info                  --------------------------
	.section	.nv.info,"",@"SHT_CUDA_INFO"
	.align	4


	//----- nvinfo : EIATTR_REGCOUNT
	.align		4
        /*0000*/ 	.byte	0x04, 0x2f
        /*0002*/ 	.short	(.L_12 - .L_11)
	.align		4
.L_11:
        /*0004*/ 	.word	index@(_ZN7cutlass13device_kernelINS_4gemm6kernel13GemmUniversalIN4cute5tupleIJiiiiEEENS1_10collective13CollectiveMmaINS1_37MainloopSm90TmaGmmaWarpSpecializedFP8ILi18ENS5_IJNS4_1CILi1EEENSA_ILi2EEESB_EEENS1_35KernelTmaWarpSpecializedCooperativeEEENS5_IJNSA_ILi128EEENSA_ILi256EEENSA_ILi32EEEEEENS_12float_e5m2_tENS5_IJlSB_lEEESK_SL_NS4_8TiledMMAINS4_8MMA_AtomIJNS4_4SM904GMMA31MMA_64x256x32_F32E5M2E5M2_SS_TNILNSP_7ScaleInE1ELSR_1EEEEEENS4_6LayoutINS5_IJSC_SB_SB_EEENS5_IJSB_NSA_ILi0EEESW_EEEEENS5_IJNS4_10UnderscoreESZ_SZ_EEEEENS4_23SM90_TMA_LOAD_MULTICASTENS4_14ComposedLayoutINS4_7SwizzleILi1ELi4ELi3EEENS4_18smem_ptr_flag_bitsILi8EEENSU_INS5_IJNSA_ILi8EEESI_EEENS5_IJSI_SB_EEEEEEEvNS4_8identityENS4_13SM90_TMA_LOADES1C_vS1D_EENS_8epilogue10collective6detail29Sm90TmaWarpSpecializedAdapterINS1H_15DefaultEpilogueISK_SL_SL_NS1G_6thread17LinearCombinationISK_Li1EffLNS1L_9ScaleType4KindE0ELNS_15FloatRoundStyleE2ESK_EENS1_15EpilogueDefaultEEEEEvvEEEEvNT_6ParamsE)
        /*0008*/ 	.word	0x000000a8


	//----- nvinfo : EIATTR_FRAME_SIZE
	.align		4
.L_12:
        /*000c*/ 	.byte	0x04, 0x11
        /*000e*/ 	.short	(.L_14 - .L_13)
	.align		4
.L_13:
        /*0010*/ 	.word	index@(_ZN7cutlass13device_kernelINS_4gemm6kernel13GemmUniversalIN4cute5tupleIJiiiiEEENS1_10collective13CollectiveMmaINS1_37MainloopSm90TmaGmmaWarpSpecializedFP8ILi18ENS5_IJNS4_1CILi1EEENSA_ILi2EEESB_EEENS1_35KernelTmaWarpSpecializedCooperativeEEENS5_IJNSA_ILi128EEENSA_ILi256EEENSA_ILi32EEEEEENS_12float_e5m2_tENS5_IJlSB_lEEESK_SL_NS4_8TiledMMAINS4_8MMA_AtomIJNS4_4SM904GMMA31MMA_64x256x32_F32E5M2E5M2_SS_TNILNSP_7ScaleInE1ELSR_1EEEEEENS4_6LayoutINS5_IJSC_SB_SB_EEENS5_IJSB_NSA_ILi0EEESW_EEEEENS5_IJNS4_10UnderscoreESZ_SZ_EEEEENS4_23SM90_TMA_LOAD_MULTICASTENS4_14ComposedLayoutINS4_7SwizzleILi1ELi4ELi3EEENS4_18smem_ptr_flag_bitsILi8EEENSU_INS5_IJNSA_ILi8EEESI_EEENS5_IJSI_SB_EEEEEEEvNS4_8identityENS4_13SM90_TMA_LOADES1C_vS1D_EENS_8epilogue10collective6detail29Sm90TmaWarpSpecializedAdapterINS1H_15DefaultEpilogueISK_SL_SL_NS1G_6thread17LinearCombinationISK_Li1EffLNS1L_9ScaleType4KindE0ELNS_15FloatRoundStyleE2ESK_EENS1_15EpilogueDefaultEEEEEvvEEEEvNT_6ParamsE)
        /*0014*/ 	.word	0x00000100


	//----- nvinfo : EIATTR_MIN_STACK_SIZE
	.align		4
.L_14:
        /*0018*/ 	.byte	0x04, 0x12
        /*001a*/ 	.short	(.L_16 - .L_15)
	.align		4
.L_15:
        /*001c*/ 	.word	index@(_ZN7cutlass13device_kernelINS_4gemm6kernel13GemmUniversalIN4cute5tupleIJiiiiEEENS1_10collective13CollectiveMmaINS1_37MainloopSm90TmaGmmaWarpSpecializedFP8ILi18ENS5_IJNS4_1CILi1EEENSA_ILi2EEESB_EEENS1_35KernelTmaWarpSpecializedCooperativeEEENS5_IJNSA_ILi128EEENSA_ILi256EEENSA_ILi32EEEEEENS_12float_e5m2_tENS5_IJlSB_lEEESK_SL_NS4_8TiledMMAINS4_8MMA_AtomIJNS4_4SM904GMMA31MMA_64x256x32_F32E5M2E5M2_SS_TNILNSP_7ScaleInE1ELSR_1EEEEEENS4_6LayoutINS5_IJSC_SB_SB_EEENS5_IJSB_NSA_ILi0EEESW_EEEEENS5_IJNS4_10UnderscoreESZ_SZ_EEEEENS4_23SM90_TMA_LOAD_MULTICASTENS4_14ComposedLayoutINS4_7SwizzleILi1ELi4ELi3EEENS4_18smem_ptr_flag_bitsILi8EEENSU_INS5_IJNSA_ILi8EEESI_EEENS5_IJSI_SB_EEEEEEEvNS4_8identityENS4_13SM90_TMA_LOADES1C_vS1D_EENS_8epilogue10collective6detail29Sm90TmaWarpSpecializedAdapterINS1H_15DefaultEpilogueISK_SL_SL_NS1G_6thread17LinearCombinationISK_Li1EffLNS1L_9ScaleType4KindE0ELNS_15FloatRoundStyleE2ESK_EENS1_15EpilogueDefaultEEEEEvvEEEEvNT_6ParamsE)
        /*0020*/ 	.word	0x00000100
.L_16:


//--------------------- .nv.compat                --------------------------
	.section	.nv.compat,"",@"SHT_CUDA_COMPAT_INFO"
	.align	4
        /*0000*/ 	.byte	0x02, 0x09, 0x01, 0x00, 0x02, 0x02, 0x04, 0x00, 0x02, 0x05, 0x05, 0x00, 0x03, 0x07, 0x01, 0x01
        /*0010*/ 	.byte	0x02, 0x03, 0x01, 0x00, 0x02, 0x06, 0x01, 0x00, 0x04, 0x0b, 0x08, 0x00, 0x00, 0x00, 0x00, 0x00
        /*0020*/ 	.byte	0x00, 0x00, 0x00, 0x00


//--------------------- .nv.info._ZN7cutlass13device_kernelINS_4gemm6kernel13GemmUniversalIN4cute5tupleIJiiiiEEENS1_10collective13CollectiveMmaINS1_37MainloopSm90TmaGmmaWarpSpecializedFP8ILi18ENS5_IJNS4_1CILi1EEENSA_ILi2EEESB_EEENS1_35KernelTmaWarpSpecializedCooperativeEEENS5_IJNSA_ILi128EEENSA_ILi256EEENSA_ILi32EEEEEENS_12float_e5m2_tENS5_IJlSB_lEEESK_SL_NS4_8TiledMMAINS4_8MMA_AtomIJNS4_4SM904GMMA31MMA_64x256x32_F32E5M2E5M2_SS_TNILNSP_7ScaleInE1ELSR_1EEEEEENS4_6LayoutINS5_IJSC_SB_SB_EEENS5_IJSB_NSA_ILi0EEESW_EEEEENS5_IJNS4_10UnderscoreESZ_SZ_EEEEENS4_23SM90_TMA_LOAD_MULTICASTENS4_14ComposedLayoutINS4_7SwizzleILi1ELi4ELi3EEENS4_18smem_ptr_flag_bitsILi8EEENSU_INS5_IJNSA_ILi8EEESI_EEENS5_IJSI_SB_EEEEEEEvNS4_8identityENS4_13SM90_TMA_LOADES1C_vS1D_EENS_8epilogue10collective6detail29Sm90TmaWarpSpecializedAdapterINS1H_15DefaultEpilogueISK_SL_SL_NS1G_6thread17LinearCombinationISK_Li1EffLNS1L_9ScaleType4KindE0ELNS_15FloatRoundStyleE2ESK_EENS1_15EpilogueDefaultEEEEEvvEEEEvNT_6ParamsE --------------------------
	.section	.nv.info._ZN7cutlass13device_kernelINS_4gemm6kernel13GemmUniversalIN4cute5tupleIJiiiiEEENS1_10collective13CollectiveMmaINS1_37MainloopSm90TmaGmmaWarpSpecializedFP8ILi18ENS5_IJNS4_1CILi1EEENSA_ILi2EEESB_EEENS1_35KernelTmaWarpSpecializedCooperativeEEENS5_IJNSA_ILi128EEENSA_ILi256EEENSA_ILi32EEEEEENS_12float_e5m2_tENS5_IJlSB_lEEESK_SL_NS4_8TiledMMAINS4_8MMA_AtomIJNS4_4SM904GMMA31MMA_64x256x32_F32E5M2E5M2_SS_TNILNSP_7ScaleInE1ELSR_1EEEEEENS4_6LayoutINS5_IJSC_SB_SB_EEENS5_IJSB_NSA_ILi0EEESW_EEEEENS5_IJNS4_10UnderscoreESZ_SZ_EEEEENS4_23SM90_TMA_LOAD_MULTICASTENS4_14ComposedLayoutINS4_7SwizzleILi1ELi4ELi3EEENS4_18smem_ptr_flag_bitsILi8EEENSU_INS5_IJNSA_ILi8EEESI_EEENS5_IJSI_SB_EEEEEEEvNS4_8identityENS4_13SM90_TMA_LOADES1C_vS1D_EENS_8epilogue10collective6detail29Sm90TmaWarpSpecializedAdapterINS1H_15DefaultEpilogueISK_SL_SL_NS1G_6thread17LinearCombinationISK_Li1EffLNS1L_9ScaleType4KindE0ELNS_15FloatRoundStyleE2ESK_EENS1_15EpilogueDefaultEEEEEvvEEEEvNT_6ParamsE,"",@"SHT_CUDA_INFO"
	.sectionflags	@""
	.align	4


	//----- nvinfo : EIATTR_CUDA_API_VERSION
	.align		4
        /*0000*/ 	.byte	0x04, 0x37
        /*0002*/ 	.short	(.L_18 - .L_17)
.L_17:
        /*0004*/ 	.word	0x00000082


	//----- nvinfo : EIATTR_KPARAM_INFO
	.align		4
.L_18:
        /*0008*/ 	.byte	0x04, 0x17
        /*000a*/ 	.short	(.L_20 - .L_19)
.L_19:
        /*000c*/ 	.word	0x00000000
        /*0010*/ 	.short	0x0000
        /*0012*/ 	.short	0x0070
        /*0014*/ 	.byte	0x00, 0xf0, 0x01, 0x10


	//----- nvinfo : EIATTR_SPARSE_MMA_MASK
	.align		4
.L_20:
        /*0018*/ 	.byte	0x03, 0x50
        /*001a*/ 	.short	0x0000


	//----- nvinfo : EIATTR_MAXREG_COUNT
	.align		4
        /*001c*/ 	.byte	0x03, 0x1b
        /*001e*/ 	.short	0x00a8


	//----- nvinfo : EIATTR_NUM_BARRIERS
	.align		4
        /*0020*/ 	.byte	0x02, 0x4c
        /*0022*/ 	.byte	0x01
	.zero		1


	//----- nvinfo : EIATTR_ANNOTATIONS
	.align		4
        /*0024*/ 	.byte	0x04, 0x55
        /*0026*/ 	.short	(.L_22 - .L_21)


	//   ....[0]....
.L_21:
        /*0028*/ 	.word	0x00000001
        /*002c*/ 	.byte	0x60, 0x08, 0x00, 0x00, 0x01, 0x00, 0x00, 0x00, 0x90, 0x0a, 0x00, 0x00, 0x01, 0x00, 0x00, 0x00
        /* <DEDUP_REMOVED lines=195> */
        /*0c6c*/ 	.byte	0x30, 0x0b, 0x01, 0x00, 0x01, 0x00, 0x00, 0x00, 0x80, 0x0b, 0x01, 0x00


	//----- nvinfo : EIATTR_MERCURY_ISA_VERSION
	.align		4
.L_22:
        /*0c78*/ 	.byte	0x03, 0x5f
        /*0c7a*/ 	.short	0x0101


	//----- nvinfo : EIATTR_INT_WARP_WIDE_INSTR_OFFSETS
	.align		4
        /*0c7c*/ 	.byte	0x04, 0x31
        /*0c7e*/ 	.short	(.L_24 - .L_23)


	//   ....[0]....
.L_23:
        /*0c80*/ 	.word	0x00000720


	//   ....[1]....
        /*0c84*/ 	.word	0x00000740


	//   ....[2]....
        /*0c88*/ 	.word	0x00000890


	//----- nvinfo : EIATTR_COOP_GROUP_MASK_REGIDS
	.align		4
.L_24:
        /*0c8c*/ 	.byte	0x04, 0x29
        /*0c8e*/ 	.short	(.L_26 - .L_25)


	//   ....[0]....
.L_25:
        /*0c90*/ 	.word	0xffffffff


	//   ....[1]....
        /*0c94*/ 	.word	0xffffffff


	//   ....[2]....
        /*0c98*/ 	.word	0xffffffff


	//   ....[3]....
        /*0c9c*/ 	.word	0xffffffff


	//   ....[4]....
        /*0ca0*/ 	.word	0xffffffff


	//   ....[5]....
        /*0ca4*/ 	.word	0xffffffff


	//----- nvinfo : EIATTR_COOP_GROUP_INSTR_OFFSETS
	.align		4
.L_26:
        /*0ca8*/ 	.byte	0x04, 0x28
        /*0caa*/ 	.short	(.L_28 - .L_27)


	//   ....[0]....
.L_27:
        /*0cac*/ 	.word	0x00000070


	//   ....[1]....
        /*0cb0*/ 	.word	0x00000080


	//   ....[2]....
        /*0cb4*/ 	.word	0x000001a0


	//   ....[3]....
        /*0cb8*/ 	.word	0x000005b0


	//   ....[4]....
        /*0cbc*/ 	.word	0x000009a0


	//   ....[5]....
        /*0cc0*/ 	.word	0x00001720


	//----- nvinfo : EIATTR_REG_RECONFIG
	.align		4
.L_28:
        /*0cc4*/ 	.byte	0x01, 0x54
	.zero		2


	//----- nvinfo : EIATTR_MBARRIER_INSTR_OFFSETS
	.align		4
        /*0cc8*/ 	.byte	0x04, 0x39
        /*0cca*/ 	.short	(.L_30 - .L_29)


	//   ....[0]....
.L_29:
        /*0ccc*/ 	.word	0x00000340
        /*0cd0*/ 	.word	0x000000ff
        /*0cd4*/ 	.word	0x00000000
        /*0cd8*/ 	.short	0x0100
        /*0cda*/ 	.byte	0x09
	.zero		1


	//   ....[1]....
        /*0cdc*/ 	.word	0x00000350
        /*0ce0*/ 	.word	0x000000ff
        /*0ce4*/ 	.word	0x00000090
        /*0ce8*/ 	.short	0x0100
        /*0cea*/ 	.byte	0x09
	.zero		1


	//   ....[2]....
        /*0cec*/ 	.word	0x00000360
        /*0cf0*/ 	.word	0x000000ff
        /*0cf4*/ 	.word	0x00000008
        /*0cf8*/ 	.short	0x0100
        /*0cfa*/ 	.byte	0x09
	.zero		1


	//   ....[3]....
        /*0cfc*/ 	.word	0x00000370
        /*0d00*/ 	.word	0x000000ff
        /*0d04*/ 	.word	0x00000098
        /*0d08*/ 	.short	0x0100
        /*0d0a*/ 	.byte	0x09
	.zero		1


	//   ....[4]....
        /*0d0c*/ 	.word	0x00000380
        /*0d10*/ 	.word	0x000000ff
        /*0d14*/ 	.word	0x00000010
        /*0d18*/ 	.short	0x0100
        /*0d1a*/ 	.byte	0x09
	.zero		1


	//   ....[5]....
        /*0d1c*/ 	.word	0x00000390
        /*0d20*/ 	.word	0x000000ff
        /*0d24*/ 	.word	0x000000a0
        /*0d28*/ 	.short	0x0100
        /*0d2a*/ 	.byte	0x09
	.zero		1


	//   ....[6]....
        /*0d2c*/ 	.word	0x000003a0
        /*0d30*/ 	.word	0x000000ff
        /*0d34*/ 	.word	0x00000018
        /*0d38*/ 	.short	0x0100
        /*0d3a*/ 	.byte	0x09
	.zero		1


	//   ....[7]....
        /*0d3c*/ 	.word	0x000003b0
        /*0d40*/ 	.word	0x000000ff
        /*0d44*/ 	.word	0x000000a8
        /*0d48*/ 	.short	0x0100
        /*0d4a*/ 	.byte	0x09
	.zero		1


	//   ....[8]....
        /*0d4c*/ 	.word	0x000003c0
        /*0d50*/ 	.word	0x000000ff
        /*0d54*/ 	.word	0x00000020
        /*0d58*/ 	.short	0x0100
        /*0d5a*/ 	.byte	0x09
	.zero		1


	//   ....[9]....
        /*0d5c*/ 	.word	0x000003d0
        /*0d60*/ 	.word	0x000000ff
        /*0d64*/ 	.word	0x000000b0
        /*0d68*/ 	.short	0x0100
        /*0d6a*/ 	.byte	0x09
	.zero		1


	//   ....[10]....
        /*0d6c*/ 	.word	0x000003e0
        /*0d70*/ 	.word	0x000000ff
        /*0d74*/ 	.word	0x00000028
        /*0d78*/ 	.short	0x0100
        /*0d7a*/ 	.byte	0x09
	.zero		1


	//   ....[11]....
        /*0d7c*/ 	.word	0x000003f0
        /*0d80*/ 	.word	0x000000ff
        /*0d84*/ 	.word	0x000000b8
        /*0d88*/ 	.short	0x0100
        /*0d8a*/ 	.byte	0x09
	.zero		1


	//   ....[12]....
        /*0d8c*/ 	.word	0x00000400
        /*0d90*/ 	.word	0x000000ff
        /*0d94*/ 	.word	0x00000030
        /*0d98*/ 	.short	0x0100
        /*0d9a*/ 	.byte	0x09
	.zero		1


	//   ....[13]....
        /*0d9c*/ 	.word	0x00000410
        /*0da0*/ 	.word	0x000000ff
        /*0da4*/ 	.word	0x000000c0
        /*0da8*/ 	.short	0x0100
        /*0daa*/ 	.byte	0x09
	.zero		1


	//   ....[14]....
        /*0dac*/ 	.word	0x00000420
        /*0db0*/ 	.word	0x000000ff
        /*0db4*/ 	.word	0x00000038
        /*0db8*/ 	.short	0x0100
        /*0dba*/ 	.byte	0x09
	.zero		1


	//   ....[15]....
        /*0dbc*/ 	.word	0x00000430
        /*0dc0*/ 	.word	0x000000ff
        /*0dc4*/ 	.word	0x000000c8
        /*0dc8*/ 	.short	0x0100
        /*0dca*/ 	.byte	0x09
	.zero		1


	//   ....[16]....
        /*0dcc*/ 	.word	0x00000440
        /*0dd0*/ 	.word	0x000000ff
        /*0dd4*/ 	.word	0x00000040
        /*0dd8*/ 	.short	0x0100
        /*0dda*/ 	.byte	0x09
	.zero		1


	//   ....[17]....
        /*0ddc*/ 	.word	0x00000450
        /*0de0*/ 	.word	0x000000ff
        /*0de4*/ 	.word	0x000000d0
        /*0de8*/ 	.short	0x0100
        /*0dea*/ 	.byte	0x09
	.zero		1


	//   ....[18]....
        /*0dec*/ 	.word	0x00000460
        /*0df0*/ 	.word	0x000000ff
        /*0df4*/ 	.word	0x00000048
        /*0df8*/ 	.short	0x0100
        /*0dfa*/ 	.byte	0x09
	.zero		1


	//   ....[19]....
        /*0dfc*/ 	.word	0x00000470
        /*0e00*/ 	.word	0x000000ff
        /*0e04*/ 	.word	0x000000d8
        /*0e08*/ 	.short	0x0100
        /*0e0a*/ 	.byte	0x09
	.zero		1


	//   ....[20]....
        /*0e0c*/ 	.word	0x00000480
        /*0e10*/ 	.word	0x000000ff
        /*0e14*/ 	.word	0x00000050
        /*0e18*/ 	.short	0x0100
        /*0e1a*/ 	.byte	0x09
	.zero		1


	//   ....[21]....
        /*0e1c*/ 	.word	0x00000490
        /*0e20*/ 	.word	0x000000ff
        /*0e24*/ 	.word	0x000000e0
        /*0e28*/ 	.short	0x0100
        /*0e2a*/ 	.byte	0x09
	.zero		1


	//   ....[22]....
        /*0e2c*/ 	.word	0x000004a0
        /*0e30*/ 	.word	0x000000ff
        /*0e34*/ 	.word	0x00000058
        /*0e38*/ 	.short	0x0100
        /*0e3a*/ 	.byte	0x09
	.zero		1


	//   ....[23]....
        /*0e3c*/ 	.word	0x000004b0
        /*0e40*/ 	.word	0x000000ff
        /*0e44*/ 	.word	0x000000e8
        /*0e48*/ 	.short	0x0100
        /*0e4a*/ 	.byte	0x09
	.zero		1


	//   ....[24]....
        /*0e4c*/ 	.word	0x000004c0
        /*0e50*/ 	.word	0x000000ff
        /*0e54*/ 	.word	0x00000060
        /*0e58*/ 	.short	0x0100
        /*0e5a*/ 	.byte	0x09
	.zero		1


	//   ....[25]....
        /*0e5c*/ 	.word	0x000004d0
        /*0e60*/ 	.word	0x000000ff
        /*0e64*/ 	.word	0x000000f0
        /*0e68*/ 	.short	0x0100
        /*0e6a*/ 	.byte	0x09
	.zero		1


	//   ....[26]....
        /*0e6c*/ 	.word	0x000004e0
        /*0e70*/ 	.word	0x000000ff
        /*0e74*/ 	.word	0x00000068
        /*0e78*/ 	.short	0x0100
        /*0e7a*/ 	.byte	0x09
	.zero		1


	//   ....[27]....
        /*0e7c*/ 	.word	0x000004f0
        /*0e80*/ 	.word	0x000000ff
        /*0e84*/ 	.word	0x000000f8
        /*0e88*/ 	.short	0x0100
        /*0e8a*/ 	.byte	0x09
	.zero		1


	//   ....[28]....
        /*0e8c*/ 	.word	0x00000500
        /*0e90*/ 	.word	0x000000ff
        /*0e94*/ 	.word	0x00000070
        /*0e98*/ 	.short	0x0100
        /*0e9a*/ 	.byte	0x09
	.zero		1


	//   ....[29]....
        /*0e9c*/ 	.word	0x00000510
        /*0ea0*/ 	.word	0x000000ff
        /*0ea4*/ 	.word	0x00000100
        /*0ea8*/ 	.short	0x0100
        /*0eaa*/ 	.byte	0x09
	.zero		1


	//   ....[30]....
        /*0eac*/ 	.word	0x00000520
        /*0eb0*/ 	.word	0x000000ff
        /*0eb4*/ 	.word	0x00000078
        /*0eb8*/ 	.short	0x0100
        /*0eba*/ 	.byte	0x09
	.zero		1


	//   ....[31]....
        /*0ebc*/ 	.word	0x00000530
        /*0ec0*/ 	.word	0x000000ff
        /*0ec4*/ 	.word	0x00000108
        /*0ec8*/ 	.short	0x0100
        /*0eca*/ 	.byte	0x09
	.zero		1


	//   ....[32]....
        /*0ecc*/ 	.word	0x00000540
        /*0ed0*/ 	.word	0x000000ff
        /*0ed4*/ 	.word	0x00000080
        /*0ed8*/ 	.short	0x0100
        /*0eda*/ 	.byte	0x09
	.zero		1


	//   ....[33]....
        /*0edc*/ 	.word	0x00000550
        /*0ee0*/ 	.word	0x000000ff
        /*0ee4*/ 	.word	0x00000110
        /*0ee8*/ 	.short	0x0100
        /*0eea*/ 	.byte	0x09
	.zero		1


	//   ....[34]....
        /*0eec*/ 	.word	0x00000560
        /*0ef0*/ 	.word	0x000000ff
        /*0ef4*/ 	.word	0x00000088
        /*0ef8*/ 	.short	0x0100
        /*0efa*/ 	.byte	0x09
	.zero		1


	//   ....[35]....
        /*0efc*/ 	.word	0x00000570
        /*0f00*/ 	.word	0x000000ff
        /*0f04*/ 	.word	0x00000118
        /*0f08*/ 	.short	0x0100
        /*0f0a*/ 	.byte	0x09
	.zero		1


	//   ....[36]....
        /*0f0c*/ 	.word	0x00000920
        /*0f10*/ 	.word	0x000000ff
        /*0f14*/ 	.word	0x00000130
        /*0f18*/ 	.short	0x0100
        /*0f1a*/ 	.byte	0x06
	.zero		1


	//   ....[37]....
        /*0f1c*/ 	.word	0x00000950
        /*0f20*/ 	.word	0x000000ff
        /*0f24*/ 	.word	0x00000138
        /*0f28*/ 	.short	0x0100
        /*0f2a*/ 	.byte	0x06
	.zero		1


	//   ....[38]....
        /*0f2c*/ 	.word	0x00001f30
        /*0f30*/ 	.word	0x000000ff
        /*0f34*/ 	.word	0x00000000
        /*0f38*/ 	.short	0x010a
        /*0f3a*/ 	.byte	0x06
	.zero		1


	//   ....[39]....
        /*0f3c*/ 	.word	0x00001f70
        /*0f40*/ 	.word	0x000000ff
        /*0f44*/ 	.word	0x00000000
        /*0f48*/ 	.short	0x010a
        /*0f4a*/ 	.byte	0x06
	.zero		1


	//   ....[40]....
        /*0f4c*/ 	.word	0x00003130
        /*0f50*/ 	.word	0x000000ff
        /*0f54*/ 	.word	0x00000000
        /*0f58*/ 	.short	0x010a
        /*0f5a*/ 	.byte	0x09
	.zero		1


	//   ....[41]....
        /*0f5c*/ 	.word	0x00003170
        /*0f60*/ 	.word	0x000000ff
        /*0f64*/ 	.word	0x00000000
        /*0f68*/ 	.short	0x010a
        /*0f6a*/ 	.byte	0x09
	.zero		1


	//   ....[42]....
        /*0f6c*/ 	.word	0x00004180
        /*0f70*/ 	.word	0x000000e5
        /*0f74*/ 	.word	0x00000000
        /*0f78*/ 	.short	0x0101
        /*0f7a*/ 	.byte	0x3f
	.zero		1


	//   ....[43]....
        /*0f7c*/ 	.word	0x00005370
        /*0f80*/ 	.word	0x00000018
        /*0f84*/ 	.word	0x00000000
        /*0f88*/ 	.short	0x0101
        /*0f8a*/ 	.byte	0x3f
	.zero		1


	//   ....[44]....
        /*0f8c*/ 	.word	0x0000f5a0
        /*0f90*/ 	.word	0x0000000d
        /*0f94*/ 	.word	0x00000090
        /*0f98*/ 	.short	0x010a
        /*0f9a*/ 	.byte	0x3f
	.zero		1


	//   ....[45]....
        /*0f9c*/ 	.word	0x0000f970
        /*0fa0*/ 	.word	0x00000005
        /*0fa4*/ 	.word	0x00000138
        /*0fa8*/ 	.short	0x0101
        /*0faa*/ 	.byte	0x3f
	.zero		1


	//   ....[46]....
        /*0fac*/ 	.word	0x000100f0
        /*0fb0*/ 	.word	0x00000007
        /*0fb4*/ 	.word	0x00000000
        /*0fb8*/ 	.short	0x010a
        /*0fba*/ 	.byte	0x3f
	.zero		1


	//   ....[47]....
        /*0fbc*/ 	.word	0x00010170
        /*0fc0*/ 	.word	0x00000008
        /*0fc4*/ 	.word	0x00000000
        /*0fc8*/ 	.short	0x010a
        /*0fca*/ 	.byte	0x3f
	.zero		1


	//   ....[48]....
        /*0fcc*/ 	.word	0x00010200
        /*0fd0*/ 	.word	0x00000009
        /*0fd4*/ 	.word	0x00000000
        /*0fd8*/ 	.short	0x010a
        /*0fda*/ 	.byte	0x3f
	.zero		1


	//   ....[49]....
        /*0fdc*/ 	.word	0x00010290
        /*0fe0*/ 	.word	0x00000008
        /*0fe4*/ 	.word	0x00000000
        /*0fe8*/ 	.short	0x010a
        /*0fea*/ 	.byte	0x3f
	.zero		1


	//   ....[50]....
        /*0fec*/ 	.word	0x00010320
        /*0ff0*/ 	.word	0x00000009
        /*0ff4*/ 	.word	0x00000000
        /*0ff8*/ 	.short	0x010a
        /*0ffa*/ 	.byte	0x3f
	.zero		1


	//   ....[51]....
        /*0ffc*/ 	.word	0x000103b0
        /*1000*/ 	.word	0x00000008
        /*1004*/ 	.word	0x00000000
        /*1008*/ 	.short	0x010a
        /*100a*/ 	.byte	0x3f
	.zero		1


	//   ....[52]....
        /*100c*/ 	.word	0x00010440
        /*1010*/ 	.word	0x00000009
        /*1014*/ 	.word	0x00000000
        /*1018*/ 	.short	0x010a
        /*101a*/ 	.byte	0x3f
	.zero		1


	//   ....[53]....
        /*101c*/ 	.word	0x000104d0
        /*1020*/ 	.word	0x00000008
        /*1024*/ 	.word	0x00000000
        /*1028*/ 	.short	0x010a
        /*102a*/ 	.byte	0x3f
	.zero		1


	//   ....[54]....
        /*102c*/ 	.word	0x00010560
        /*1030*/ 	.word	0x00000009
        /*1034*/ 	.word	0x00000000
        /*1038*/ 	.short	0x010a
        /*103a*/ 	.byte	0x3f
	.zero		1


	//   ....[55]....
        /*103c*/ 	.word	0x000105f0
        /*1040*/ 	.word	0x00000008
        /*1044*/ 	.word	0x00000000
        /*1048*/ 	.short	0x010a
        /*104a*/ 	.byte	0x3f
	.zero		1


	//   ....[56]....
        /*104c*/ 	.word	0x00010680
        /*1050*/ 	.word	0x00000009
        /*1054*/ 	.word	0x00000000
        /*1058*/ 	.short	0x010a
        /*105a*/ 	.byte	0x3f
	.zero		1


	//   ....[57]....
        /*105c*/ 	.word	0x00010710
        /*1060*/ 	.word	0x00000008
        /*1064*/ 	.word	0x00000000
        /*1068*/ 	.short	0x010a
        /*106a*/ 	.byte	0x3f
	.zero		1


	//   ....[58]....
        /*106c*/ 	.word	0x000107a0
        /*1070*/ 	.word	0x00000009
        /*1074*/ 	.word	0x00000000
        /*1078*/ 	.short	0x010a
        /*107a*/ 	.byte	0x3f
	.zero		1


	//   ....[59]....
        /*107c*/ 	.word	0x00010830
        /*1080*/ 	.word	0x00000008
        /*1084*/ 	.word	0x00000000
        /*1088*/ 	.short	0x010a
        /*108a*/ 	.byte	0x3f
	.zero		1


	//   ....[60]....
        /*108c*/ 	.word	0x000108c0
        /*1090*/ 	.word	0x00000009
        /*1094*/ 	.word	0x00000000
        /*1098*/ 	.short	0x010a
        /*109a*/ 	.byte	0x3f
	.zero		1


	//   ....[61]....
        /*109c*/ 	.word	0x00010950
        /*10a0*/ 	.word	0x00000008
        /*10a4*/ 	.word	0x00000000
        /*10a8*/ 	.short	0x010a
        /*10aa*/ 	.byte	0x3f
	.zero		1


	//   ....[62]....
        /*10ac*/ 	.word	0x000109e0
        /*10b0*/ 	.word	0x0000000b
        /*10b4*/ 	.word	0x00000000
        /*10b8*/ 	.short	0x010a
        /*10ba*/ 	.byte	0x3f
	.zero		1


	//   ....[63]....
        /*10bc*/ 	.word	0x00010a70
        /*10c0*/ 	.word	0x00000003
        /*10c4*/ 	.word	0x00000000
        /*10c8*/ 	.short	0x010a
        /*10ca*/ 	.byte	0x3f
	.zero		1


	//   ....[64]....
        /*10cc*/ 	.word	0x00010ae0
        /*10d0*/ 	.word	0x00000003
        /*10d4*/ 	.word	0x00000000
        /*10d8*/ 	.short	0x010a
        /*10da*/ 	.byte	0x3f
	.zero		1


	//   ....[65]....
        /*10dc*/ 	.word	0x00010b50
        /*10e0*/ 	.word	0x00000000
        /*10e4*/ 	.word	0x00000000
        /*10e8*/ 	.short	0x010a
        /*10ea*/ 	.byte	0x3f
	.zero		1


	//   ....[66]....
        /*10ec*/ 	.word	0x00010c30
        /*10f0*/ 	.word	0x0000000d
        /*10f4*/ 	.word	0x00000090
        /*10f8*/ 	.short	0x010a
        /*10fa*/ 	.byte	0x3f
	.zero		1


	//   ....[67]....
        /*10fc*/ 	.word	0x00010d00
        /*1100*/ 	.word	0x00000007
        /*1104*/ 	.word	0x00000000
        /*1108*/ 	.short	0x010a
        /*110a*/ 	.byte	0x3f
	.zero		1


	//   ....[68]....
        /*110c*/ 	.word	0x00010d50
        /*1110*/ 	.word	0x00000008
        /*1114*/ 	.word	0x00000000
        /*1118*/ 	.short	0x010a
        /*111a*/ 	.byte	0x3f
	.zero		1


	//   ....[69]....
        /*111c*/ 	.word	0x00010da0
        /*1120*/ 	.word	0x00000009
        /*1124*/ 	.word	0x00000000
        /*1128*/ 	.short	0x010a
        /*112a*/ 	.byte	0x3f
	.zero		1


	//   ....[70]....
        /*112c*/ 	.word	0x00010df0
        /*1130*/ 	.word	0x00000008
        /*1134*/ 	.word	0x00000000
        /*1138*/ 	.short	0x010a
        /*113a*/ 	.byte	0x3f
	.zero		1


	//   ....[71]....
        /*113c*/ 	.word	0x00010e40
        /*1140*/ 	.word	0x00000009
        /*1144*/ 	.word	0x00000000
        /*1148*/ 	.short	0x010a
        /*114a*/ 	.byte	0x3f
	.zero		1


	//   ....[72]....
        /*114c*/ 	.word	0x00010e90
        /*1150*/ 	.word	0x00000008
        /*1154*/ 	.word	0x00000000
        /*1158*/ 	.short	0x010a
        /*115a*/ 	.byte	0x3f
	.zero		1


	//   ....[73]....
        /*115c*/ 	.word	0x00010ee0
        /*1160*/ 	.word	0x00000009
        /*1164*/ 	.word	0x00000000
        /*1168*/ 	.short	0x010a
        /*116a*/ 	.byte	0x3f
	.zero		1


	//   ....[74]....
        /*116c*/ 	.word	0x00010f30
        /*1170*/ 	.word	0x00000008
        /*1174*/ 	.word	0x00000000
        /*1178*/ 	.short	0x010a
        /*117a*/ 	.byte	0x3f
	.zero		1


	//   ....[75]....
        /*117c*/ 	.word	0x00010f80
        /*1180*/ 	.word	0x00000009
        /*1184*/ 	.word	0x00000000
        /*1188*/ 	.short	0x010a
        /*118a*/ 	.byte	0x3f
	.zero		1


	//   ....[76]....
        /*118c*/ 	.word	0x00010fd0
        /*1190*/ 	.word	0x00000008
        /*1194*/ 	.word	0x00000000
        /*1198*/ 	.short	0x010a
        /*119a*/ 	.byte	0x3f
	.zero		1


	//   ....[77]....
        /*119c*/ 	.word	0x00011020
        /*11a0*/ 	.word	0x00000009
        /*11a4*/ 	.word	0x00000000
        /*11a8*/ 	.short	0x010a
        /*11aa*/ 	.byte	0x3f
	.zero		1


	//   ....[78]....
        /*11ac*/ 	.word	0x00011070
        /*11b0*/ 	.word	0x00000008
        /*11b4*/ 	.word	0x00000000
        /*11b8*/ 	.short	0x010a
        /*11ba*/ 	.byte	0x3f
	.zero		1


	//   ....[79]....
        /*11bc*/ 	.word	0x000110c0
        /*11c0*/ 	.word	0x00000009
        /*11c4*/ 	.word	0x00000000
        /*11c8*/ 	.short	0x010a
        /*11ca*/ 	.byte	0x3f
	.zero		1


	//   ....[80]....
        /*11cc*/ 	.word	0x00011110
        /*11d0*/ 	.word	0x00000008
        /*11d4*/ 	.word	0x00000000
        /*11d8*/ 	.short	0x010a
        /*11da*/ 	.byte	0x3f
	.zero		1


	//   ....[81]....
        /*11dc*/ 	.word	0x00011160
        /*11e0*/ 	.word	0x00000009
        /*11e4*/ 	.word	0x00000000
        /*11e8*/ 	.short	0x010a
        /*11ea*/ 	.byte	0x3f
	.zero		1


	//   ....[82]....
        /*11ec*/ 	.word	0x000111b0
        /*11f0*/ 	.word	0x00000008
        /*11f4*/ 	.word	0x00000000
        /*11f8*/ 	.short	0x010a
        /*11fa*/ 	.byte	0x3f
	.zero		1


	//   ....[83]....
        /*11fc*/ 	.word	0x00011200
        /*1200*/ 	.word	0x0000000b
        /*1204*/ 	.word	0x00000000
        /*1208*/ 	.short	0x010a
        /*120a*/ 	.byte	0x3f
	.zero		1


	//----- nvinfo : EIATTR_NUM_MBARRIERS
	.align		4
.L_30:
        /*120c*/ 	.byte	0x03, 0x38
        /*120e*/ 	.short	0x0026


	//----- nvinfo : EIATTR_EXIT_INSTR_OFFSETS
	.align		4
        /*1210*/ 	.byte	0x04, 0x1c
        /*1212*/ 	.short	(.L_32 - .L_31)


	//   ....[0]....
.L_31:
        /*1214*/ 	.word	0x00000b30


	//   ....[1]....
        /*1218*/ 	.word	0x000013c0


	//   ....[2]....
        /*121c*/ 	.word	0x0000ec90


	//   ....[3]....
        /*1220*/ 	.word	0x0000f220


	//   ....[4]....
        /*1224*/ 	.word	0x00010ac0


	//----- nvinfo : EIATTR_MAX_THREADS
	.align		4
.L_32:
        /*1228*/ 	.byte	0x04, 0x05
        /*122a*/ 	.short	(.L_34 - .L_33)
.L_33:
        /*122c*/ 	.word	0x00000180
        /*1230*/ 	.word	0x00000001
        /*1234*/ 	.word	0x00000001


	//----- nvinfo : EIATTR_CRS_STACK_SIZE
	.align		4
.L_34:
        /*1238*/ 	.byte	0x04, 0x1e
        /*123a*/ 	.short	(.L_36 - .L_35)
.L_35:
        /*123c*/ 	.word	0x00000000


	//----- nvinfo : EIATTR_CBANK_PARAM_SIZE
	.align		4
.L_36:
        /*1240*/ 	.byte	0x03, 0x19
        /*1242*/ 	.short	0x0470


	//----- nvinfo : EIATTR_PARAM_CBANK
	.align		4
        /*1244*/ 	.byte	0x04, 0x0a
        /*1246*/ 	.short	(.L_38 - .L_37)
	.align		4
.L_37:
        /*1248*/ 	.word	index@(.nv.constant0._ZN7cutlass13device_kernelINS_4gemm6kernel13GemmUniversalIN4cute5tupleIJiiiiEEENS1_10collective13CollectiveMmaINS1_37MainloopSm90TmaGmmaWarpSpecializedFP8ILi18ENS5_IJNS4_1CILi1EEENSA_ILi2EEESB_EEENS1_35KernelTmaWarpSpecializedCooperativeEEENS5_IJNSA_ILi128EEENSA_ILi256EEENSA_ILi32EEEEEENS_12float_e5m2_tENS5_IJlSB_lEEESK_SL_NS4_8TiledMMAINS4_8MMA_AtomIJNS4_4SM904GMMA31MMA_64x256x32_F32E5M2E5M2_SS_TNILNSP_7ScaleInE1ELSR_1EEEEEENS4_6LayoutINS5_IJSC_SB_SB_EEENS5_IJSB_NSA_ILi0EEESW_EEEEENS5_IJNS4_10UnderscoreESZ_SZ_EEEEENS4_23SM90_TMA_LOAD_MULTICASTENS4_14ComposedLayoutINS4_7SwizzleILi1ELi4ELi3EEENS4_18smem_ptr_flag_bitsILi8EEENSU_INS5_IJNSA_ILi8EEESI_EEENS5_IJSI_SB_EEEEEEEvNS4_8identityENS4_13SM90_TMA_LOADES1C_vS1D_EENS_8epilogue10collective6detail29Sm90TmaWarpSpecializedAdapterINS1H_15DefaultEpilogueISK_SL_SL_NS1G_6thread17LinearCombinationISK_Li1EffLNS1L_9ScaleType4KindE0ELNS_15FloatRoundStyleE2ESK_EENS1_15EpilogueDefaultEEEEEvvEEEEvNT_6ParamsE)
        /*124c*/ 	.short	0x0210
        /*124e*/ 	.short	0x0470


	//----- nvinfo : EIATTR_SW_WAR
	.align		4
.L_38:
        /*1250*/ 	.byte	0x04, 0x36
        /*1252*/ 	.short	(.L_40 - .L_39)
.L_39:
        /*1254*/ 	.word	0x00000008
.L_40:


//--------------------- .nv.callgraph             --------------------------
	.section	.nv.callgraph,"",@"SHT_CUDA_CALLGRAPH"
	.align	4
	.sectionentsize	8
	.align		4
        /*0000*/ 	.word	0x00000000
	.align		4
        /*0004*/ 	.word	0xffffffff
	.align		4
        /*0008*/ 	.word	0x00000000
	.align		4
        /*000c*/ 	.word	0xfffffffe
	.align		4
        /*0010*/ 	.word	0x00000000
	.align		4
        /*0014*/ 	.word	0xfffffffd
	.align		4
        /*0018*/ 	.word	0x00000000
	.align		4
        /*001c*/ 	.word	0xfffffffc


//--------------------- .nv.constant4             --------------------------
	.section	.nv.constant4,"a",@progbits
	.align	8
	.align		8
.nv.constant4:
        /*0000*/ 	.dword	_ZN40_INTERNAL_57457651_4_k_cu_512c7e48_230764cuda3std3__45__cpo5beginE
	.align		8
        /*0008*/ 	.dword	_ZN40_INTERNAL_57457651_4_k_cu_512c7e48_230764cuda3std3__45__cpo3endE
	.align		8
        /*0010*/ 	.dword	_ZN40_INTERNAL_57457651_4_k_cu_512c7e48_230764cuda3std3__45__cpo6cbeginE
	.align		8
        /*0018*/ 	.dword	_ZN40_INTERNAL_57457651_4_k_cu_512c7e48_230764cuda3std3__45__cpo4cendE
	.align		8
        /*0020*/ 	.dword	_ZN40_INTERNAL_57457651_4_k_cu_512c7e48_230764cuda3std3__442_GLOBAL__N__57457651_4_k_cu_512c7e48_230766ignoreE
	.align		8
        /*0028*/ 	.dword	_ZN40_INTERNAL_57457651_4_k_cu_512c7e48_230764cuda3std3__419piecewise_constructE
	.align		8
        /*0030*/ 	.dword	_ZN40_INTERNAL_57457651_4_k_cu_512c7e48_230764cuda3std3__48in_placeE
	.align		8
        /*0038*/ 	.dword	_ZN40_INTERNAL_57457651_4_k_cu_512c7e48_230764cuda3std6ranges3__45__cpo4swapE
	.align		8
        /*0040*/ 	.dword	_ZN40_INTERNAL_57457651_4_k_cu_512c7e48_230764cuda3std6ranges3__45__cpo9iter_moveE
	.align		8
        /*0048*/ 	.dword	_ZN40_INTERNAL_57457651_4_k_cu_512c7e48_230764cute7productE
	.align		8
        /*0050*/ 	.dword	_ZN40_INTERNAL_57457651_4_k_cu_512c7e48_230764cute1_E


//--------------------- .text._ZN7cutlass13device_kernelINS_4gemm6kernel13GemmUniversalIN4cute5tupleIJiiiiEEENS1_10collective13CollectiveMmaINS1_37MainloopSm90TmaGmmaWarpSpecializedFP8ILi18ENS5_IJNS4_1CILi1EEENSA_ILi2EEESB_EEENS1_35KernelTmaWarpSpecializedCooperativeEEENS5_IJNSA_ILi128EEENSA_ILi256EEENSA_ILi32EEEEEENS_12float_e5m2_tENS5_IJlSB_lEEESK_SL_NS4_8TiledMMAINS4_8MMA_AtomIJNS4_4SM904GMMA31MMA_64x256x32_F32E5M2E5M2_SS_TNILNSP_7ScaleInE1ELSR_1EEEEEENS4_6LayoutINS5_IJSC_SB_SB_EEENS5_IJSB_NSA_ILi0EEESW_EEEEENS5_IJNS4_10UnderscoreESZ_SZ_EEEEENS4_23SM90_TMA_LOAD_MULTICASTENS4_14ComposedLayoutINS4_7SwizzleILi1ELi4ELi3EEENS4_18smem_ptr_flag_bitsILi8EEENSU_INS5_IJNSA_ILi8EEESI_EEENS5_IJSI_SB_EEEEEEEvNS4_8identityENS4_13SM90_TMA_LOADES1C_vS1D_EENS_8epilogue10collective6detail29Sm90TmaWarpSpecializedAdapterINS1H_15DefaultEpilogueISK_SL_SL_NS1G_6thread17LinearCombinationISK_Li1EffLNS1L_9ScaleType4KindE0ELNS_15FloatRoundStyleE2ESK_EENS1_15EpilogueDefaultEEEEEvvEEEEvNT_6ParamsE --------------------------
	.section	.text._ZN7cutlass13device_kernelINS_4gemm6kernel13GemmUniversalIN4cute5tupleIJiiiiEEENS1_10collective13CollectiveMmaINS1_37MainloopSm90TmaGmmaWarpSpecializedFP8ILi18ENS5_IJNS4_1CILi1EEENSA_ILi2EEESB_EEENS1_35KernelTmaWarpSpecializedCooperativeEEENS5_IJNSA_ILi128EEENSA_ILi256EEENSA_ILi32EEEEEENS_12float_e5m2_tENS5_IJlSB_lEEESK_SL_NS4_8TiledMMAINS4_8MMA_AtomIJNS4_4SM904GMMA31MMA_64x256x32_F32E5M2E5M2_SS_TNILNSP_7ScaleInE1ELSR_1EEEEEENS4_6LayoutINS5_IJSC_SB_SB_EEENS5_IJSB_NSA_ILi0EEESW_EEEEENS5_IJNS4_10UnderscoreESZ_SZ_EEEEENS4_23SM90_TMA_LOAD_MULTICASTENS4_14ComposedLayoutINS4_7SwizzleILi1ELi4ELi3EEENS4_18smem_ptr_flag_bitsILi8EEENSU_INS5_IJNSA_ILi8EEESI_EEENS5_IJSI_SB_EEEEEEEvNS4_8identityENS4_13SM90_TMA_LOADES1C_vS1D_EENS_8epilogue10collective6detail29Sm90TmaWarpSpecializedAdapterINS1H_15DefaultEpilogueISK_SL_SL_NS1G_6thread17LinearCombinationISK_Li1EffLNS1L_9ScaleType4KindE0ELNS_15FloatRoundStyleE2ESK_EENS1_15EpilogueDefaultEEEEEvvEEEEvNT_6ParamsE,"ax",@progbits
	.align	128
.text._ZN7cutlass13device_kernelINS_4gemm6kernel13GemmUniversalIN4cute5tupleIJiiiiEEENS1_10collective13CollectiveMmaINS1_37MainloopSm90TmaGmmaWarpSpecializedFP8ILi18ENS5_IJNS4_1CILi1EEENSA_ILi2EEESB_EEENS1_35KernelTmaWarpSpecializedCooperativeEEENS5_IJNSA_ILi128EEENSA_ILi256EEENSA_ILi32EEEEEENS_12float_e5m2_tENS5_IJlSB_lEEESK_SL_NS4_8TiledMMAINS4_8MMA_AtomIJNS4_4SM904GMMA31MMA_64x256x32_F32E5M2E5M2_SS_TNILNSP_7ScaleInE1ELSR_1EEEEEENS4_6LayoutINS5_IJSC_SB_SB_EEENS5_IJSB_NSA_ILi0EEESW_EEEEENS5_IJNS4_10UnderscoreESZ_SZ_EEEEENS4_23SM90_TMA_LOAD_MULTICASTENS4_14ComposedLayoutINS4_7SwizzleILi1ELi4ELi3EEENS4_18smem_ptr_flag_bitsILi8EEENSU_INS5_IJNSA_ILi8EEESI_EEENS5_IJSI_SB_EEEEEEEvNS4_8identityENS4_13SM90_TMA_LOADES1C_vS1D_EENS_8epilogue10collective6detail29Sm90TmaWarpSpecializedAdapterINS1H_15DefaultEpilogueISK_SL_SL_NS1G_6thread17LinearCombinationISK_Li1EffLNS1L_9ScaleType4KindE0ELNS_15FloatRoundStyleE2ESK_EENS1_15EpilogueDefaultEEEEEvvEEEEvNT_6ParamsE:
        .type           _ZN7cutlass13device_kernelINS_4gemm6kernel13GemmUniversalIN4cute5tupleIJiiiiEEENS1_10collective13CollectiveMmaINS1_37MainloopSm90TmaGmmaWarpSpecializedFP8ILi18ENS5_IJNS4_1CILi1EEENSA_ILi2EEESB_EEENS1_35KernelTmaWarpSpecializedCooperativeEEENS5_IJNSA_ILi128EEENSA_ILi256EEENSA_ILi32EEEEEENS_12float_e5m2_tENS5_IJlSB_lEEESK_SL_NS4_8TiledMMAINS4_8MMA_AtomIJNS4_4SM904GMMA31MMA_64x256x32_F32E5M2E5M2_SS_TNILNSP_7ScaleInE1ELSR_1EEEEEENS4_6LayoutINS5_IJSC_SB_SB_EEENS5_IJSB_NSA_ILi0EEESW_EEEEENS5_IJNS4_10UnderscoreESZ_SZ_EEEEENS4_23SM90_TMA_LOAD_MULTICASTENS4_14ComposedLayoutINS4_7SwizzleILi1ELi4ELi3EEENS4_18smem_ptr_flag_bitsILi8EEENSU_INS5_IJNSA_ILi8EEESI_EEENS5_IJSI_SB_EEEEEEEvNS4_8identityENS4_13SM90_TMA_LOADES1C_vS1D_EENS_8epilogue10collective6detail29Sm90TmaWarpSpecializedAdapterINS1H_15DefaultEpilogueISK_SL_SL_NS1G_6thread17LinearCombinationISK_Li1EffLNS1L_9ScaleType4KindE0ELNS_15FloatRoundStyleE2ESK_EENS1_15EpilogueDefaultEEEEEvvEEEEvNT_6ParamsE,@function
        .size           _ZN7cutlass13device_kernelINS_4gemm6kernel13GemmUniversalIN4cute5tupleIJiiiiEEENS1_10collective13CollectiveMmaINS1_37MainloopSm90TmaGmmaWarpSpecializedFP8ILi18ENS5_IJNS4_1CILi1EEENSA_ILi2EEESB_EEENS1_35KernelTmaWarpSpecializedCooperativeEEENS5_IJNSA_ILi128EEENSA_ILi256EEENSA_ILi32EEEEEENS_12float_e5m2_tENS5_IJlSB_lEEESK_SL_NS4_8TiledMMAINS4_8MMA_AtomIJNS4_4SM904GMMA31MMA_64x256x32_F32E5M2E5M2_SS_TNILNSP_7ScaleInE1ELSR_1EEEEEENS4_6LayoutINS5_IJSC_SB_SB_EEENS5_IJSB_NSA_ILi0EEESW_EEEEENS5_IJNS4_10UnderscoreESZ_SZ_EEEEENS4_23SM90_TMA_LOAD_MULTICASTENS4_14ComposedLayoutINS4_7SwizzleILi1ELi4ELi3EEENS4_18smem_ptr_flag_bitsILi8EEENSU_INS5_IJNSA_ILi8EEESI_EEENS5_IJSI_SB_EEEEEEEvNS4_8identityENS4_13SM90_TMA_LOADES1C_vS1D_EENS_8epilogue10collective6detail29Sm90TmaWarpSpecializedAdapterINS1H_15DefaultEpilogueISK_SL_SL_NS1G_6thread17LinearCombinationISK_Li1EffLNS1L_9ScaleType4KindE0ELNS_15FloatRoundStyleE2ESK_EENS1_15EpilogueDefaultEEEEEvvEEEEvNT_6ParamsE,(.L_x_363 - _ZN7cutlass13device_kernelINS_4gemm6kernel13GemmUniversalIN4cute5tupleIJiiiiEEENS1_10collective13CollectiveMmaINS1_37MainloopSm90TmaGmmaWarpSpecializedFP8ILi18ENS5_IJNS4_1CILi1EEENSA_ILi2EEESB_EEENS1_35KernelTmaWarpSpecializedCooperativeEEENS5_IJNSA_ILi128EEENSA_ILi256EEENSA_ILi32EEEEEENS_12float_e5m2_tENS5_IJlSB_lEEESK_SL_NS4_8TiledMMAINS4_8MMA_AtomIJNS4_4SM904GMMA31MMA_64x256x32_F32E5M2E5M2_SS_TNILNSP_7ScaleInE1ELSR_1EEEEEENS4_6LayoutINS5_IJSC_SB_SB_EEENS5_IJSB_NSA_ILi0EEESW_EEEEENS5_IJNS4_10UnderscoreESZ_SZ_EEEEENS4_23SM90_TMA_LOAD_MULTICASTENS4_14ComposedLayoutINS4_7SwizzleILi1ELi4ELi3EEENS4_18smem_ptr_flag_bitsILi8EEENSU_INS5_IJNSA_ILi8EEESI_EEENS5_IJSI_SB_EEEEEEEvNS4_8identityENS4_13SM90_TMA_LOADES1C_vS1D_EENS_8epilogue10collective6detail29Sm90TmaWarpSpecializedAdapterINS1H_15DefaultEpilogueISK_SL_SL_NS1G_6thread17LinearCombinationISK_Li1EffLNS1L_9ScaleType4KindE0ELNS_15FloatRoundStyleE2ESK_EENS1_15EpilogueDefaultEEEEEvvEEEEvNT_6ParamsE)
        .other          _ZN7cutlass13device_kernelINS_4gemm6kernel13GemmUniversalIN4cute5tupleIJiiiiEEENS1_10collective13CollectiveMmaINS1_37MainloopSm90TmaGmmaWarpSpecializedFP8ILi18ENS5_IJNS4_1CILi1EEENSA_ILi2EEESB_EEENS1_35KernelTmaWarpSpecializedCooperativeEEENS5_IJNSA_ILi128EEENSA_ILi256EEENSA_ILi32EEEEEENS_12float_e5m2_tENS5_IJlSB_lEEESK_SL_NS4_8TiledMMAINS4_8MMA_AtomIJNS4_4SM904GMMA31MMA_64x256x32_F32E5M2E5M2_SS_TNILNSP_7ScaleInE1ELSR_1EEEEEENS4_6LayoutINS5_IJSC_SB_SB_EEENS5_IJSB_NSA_ILi0EEESW_EEEEENS5_IJNS4_10UnderscoreESZ_SZ_EEEEENS4_23SM90_TMA_LOAD_MULTICASTENS4_14ComposedLayoutINS4_7SwizzleILi1ELi4ELi3EEENS4_18smem_ptr_flag_bitsILi8EEENSU_INS5_IJNSA_ILi8EEESI_EEENS5_IJSI_SB_EEEEEEEvNS4_8identityENS4_13SM90_TMA_LOADES1C_vS1D_EENS_8epilogue10collective6detail29Sm90TmaWarpSpecializedAdapterINS1H_15DefaultEpilogueISK_SL_SL_NS1G_6thread17LinearCombinationISK_Li1EffLNS1L_9ScaleType4KindE0ELNS_15FloatRoundStyleE2ESK_EENS1_15EpilogueDefaultEEEEEvvEEEEvNT_6ParamsE,@"STO_CUDA_ENTRY STV_DEFAULT"
_ZN7cutlass13device_kernelINS_4gemm6kernel13GemmUniversalIN4cute5tupleIJiiiiEEENS1_10collective13CollectiveMmaINS1_37MainloopSm90TmaGmmaWarpSpecializedFP8ILi18ENS5_IJNS4_1CILi1EEENSA_ILi2EEESB_EEENS1_35KernelTmaWarpSpecializedCooperativeEEENS5_IJNSA_ILi128EEENSA_ILi256EEENSA_ILi32EEEEEENS_12float_e5m2_tENS5_IJlSB_lEEESK_SL_NS4_8TiledMMAINS4_8MMA_AtomIJNS4_4SM904GMMA31MMA_64x256x32_F32E5M2E5M2_SS_TNILNSP_7ScaleInE1ELSR_1EEEEEENS4_6LayoutINS5_IJSC_SB_SB_EEENS5_IJSB_NSA_ILi0EEESW_EEEEENS5_IJNS4_10UnderscoreESZ_SZ_EEEEENS4_23SM90_TMA_LOAD_MULTICASTENS4_14ComposedLayoutINS4_7SwizzleILi1ELi4ELi3EEENS4_18smem_ptr_flag_bitsILi8EEENSU_INS5_IJNSA_ILi8EEESI_EEENS5_IJSI_SB_EEEEEEEvNS4_8identityENS4_13SM90_TMA_LOADES1C_vS1D_EENS_8epilogue10collective6detail29Sm90TmaWarpSpecializedAdapterINS1H_15DefaultEpilogueISK_SL_SL_NS1G_6thread17LinearCombinationISK_Li1EffLNS1L_9ScaleType4KindE0ELNS_15FloatRoundStyleE2ESK_EENS1_15EpilogueDefaultEEEEEvvEEEEvNT_6ParamsE:
[----:B------:R-:W0:Y:S02]  /*0000*/  LDC R1, c[0x0][0x28] ;  /* 0x00000a00ff017b82 */ /* 0x000e240000000800 */
[----:B0-----:R-:W-:Y:S01]  /*0010*/  VIADD R1, R1, 0xffffff00 ;  /* 0xffffff0001017836 */ /* 0x001fe20000000000 */
[----:B------:R-:W0:Y:S01]  /*0020*/  S2R R5, SR_TID.X ;  /* 0x0000000000057919 */ /* 0x000e220000002100 */
[----:B------:R-:W-:Y:S01]  /*0030*/  ELECT P0, URZ, PT ;  /* 0x00000000003f782f */ /* 0x000fe20003800000 */
[----:B------:R-:W-:Y:S01]  /*0040*/  BSSY B0, `(.L_x_0) ;  /* 0x0000015000007945 */ /* 0x000fe20003800000 */
[--C-:B0-----:R-:W-:Y:S02]  /*0050*/  SHF.R.U32.HI R0, RZ, 0x5, R5.reuse ;  /* 0x00000005ff007819 */ /* 0x101fe40000011605 */
[----:B------:R-:W-:-:S03]  /*0060*/  SHF.R.U32.HI R2, RZ, 0x7, R5 ;  /* 0x00000007ff027819 */ /* 0x000fc60000011605 */
[----:B------:R-:W0:Y:S04]  /*0070*/  SHFL.IDX PT, R3, R0, RZ, 0x1f ;  /* 0x00001fff00037589 */ /* 0x000e2800000e0000 */
[----:B------:R-:W1:Y:S01]  /*0080*/  SHFL.IDX PT, R2, R2, RZ, 0x1f ;  /* 0x00001fff02027589 */ /* 0x000e6200000e0000 */
[----:B0-----:R-:W-:Y:S02]  /*0090*/  R2UR UR4, R3 ;  /* 0x00000000030472ca */ /* 0x001fe400000e0000 */
[----:B-1----:R-:W-:-:S11]  /*00a0*/  R2UR UR6, R2 ;  /* 0x00000000020672ca */ /* 0x002fd600000e0000 */
[----:B------:R-:W-:Y:S02]  /*00b0*/  USHF.R.S32.HI UR5, URZ, 0x1f, UR4 ;  /* 0x0000001f3f057899 */ /* 0x000fe40008011404 */
[----:B------:R-:W-:Y:S02]  /*00c0*/  ISETP.NE.OR P0, PT, RZ, UR4, !P0 ;  /* 0x00000004ff007c0c */ /* 0x000fe4000c705670 */
[----:B------:R-:W-:-:S04]  /*00d0*/  ULEA.HI UR5, UR5, UR4, URZ, 0x2 ;  /* 0x0000000405057291 */ /* 0x000fc8000f8f103f */
[----:B------:R-:W-:-:S04]  /*00e0*/  ULOP3.LUT UR5, UR5, 0xfffffffc, URZ, 0xc0, !UPT ;  /* 0xfffffffc05057892 */ /* 0x000fc8000f8ec03f */
[----:B------:R-:W-:-:S03]  /*00f0*/  UIADD3 UR8, UR4, -UR5, URZ ;  /* 0x8000000504087290 */ /* 0x000fc6000fffe03f */
[----:B------:R-:W-:Y:S09]  /*0100*/  @P0 BRA `(.L_x_1) ;  /* 0x0000000000200947 */ /* 0x000ff20003800000 */
[----:B------:R-:W-:Y:S02]  /*0110*/  ULDC.64 UR4, c[0x0][0x198] ;  /* 0x0000660000047ab9 */ /* 0x000fe40000000a00 */
[----:B------:R-:W-:Y:S02]  /*0120*/  UIADD3 UR10, UP0, UR4, 0xf0, URZ ;  /* 0x000000f0040a7890 */ /* 0x000fe4000ff1e03f */
[----:B------:R-:W-:Y:S02]  /*0130*/  UIADD3 UR4, UP1, UR4, 0x1f0, URZ ;  /* 0x000001f004047890 */ /* 0x000fe4000ff3e03f */
[----:B------:R-:W-:Y:S02]  /*0140*/  UIADD3.X UR11, URZ, UR5, URZ, UP0, !UPT ;  /* 0x000000053f0b7290 */ /* 0x000fe400087fe43f */
[----:B------:R-:W-:-:S07]  /*0150*/  UIADD3.X UR5, URZ, UR5, URZ, UP1, !UPT ;  /* 0x000000053f057290 */ /* 0x000fce0008ffe43f */
[----:B------:R0:W-:Y:S02]  /*0160*/  UTMACCTL.PF [UR10] ;  /* 0x000000000a0079b9 */ /* 0x0001e40008040000 */
[----:B------:R0:W-:Y:S02]  /*0170*/  UTMACCTL.PF [UR4] ;  /* 0x00000000040079b9 */ /* 0x0001e40008040000 */
[----:B0-----:R-:W-:Y:S01]  /*0180*/  NOP ;  /* 0x0000000000007918 */ /* 0x001fe20000000000 */
.L_x_1:
[----:B------:R-:W-:Y:S05]  /*0190*/  BSYNC B0 ;  /* 0x0000000000007941 */ /* 0x000fea0003800000 */
.L_x_0:
[----:B------:R-:W0:Y:S01]  /*01a0*/  SHFL.IDX PT, R3, R0, RZ, 0x1f ;  /* 0x00001fff00037589 */ /* 0x000e2200000e0000 */
[----:B------:R-:W-:Y:S01]  /*01b0*/  UISETP.NE.AND UP0, UPT, UR8, 0x3, UPT ;  /* 0x000000030800788c */ /* 0x000fe2000bf05270 */
[----:B------:R-:W-:Y:S01]  /*01c0*/  ISETP.NE.AND P2, PT, RZ, UR6, PT ;  /* 0x00000006ff007c0c */ /* 0x000fe2000bf45270 */
[----:B------:R-:W-:Y:S02]  /*01d0*/  UIADD3 UR10, UR6, -0x1, URZ ;  /* 0xffffffff060a7890 */ /* 0x000fe4000fffe03f */
[----:B------:R-:W-:Y:S02]  /*01e0*/  UISETP.EQ.OR UP0, UPT, UR8, URZ, !UP0 ;  /* 0x0000003f0800728c */ /* 0x000fe4000c702670 */
[----:B------:R-:W-:Y:S02]  /*01f0*/  UISETP.GE.U32.AND UP1, UPT, UR10, 0x2, UPT ;  /* 0x000000020a00788c */ /* 0x000fe4000bf26070 */
[----:B------:R-:W-:-:S04]  /*0200*/  UISETP.EQ.AND UP0, UPT, UR6, URZ, UP0 ;  /* 0x0000003f0600728c */ /* 0x000fc80008702270 */
[----:B------:R-:W-:-:S04]  /*0210*/  USEL UR13, URZ, 0x1, !UP0 ;  /* 0x000000013f0d7887 */ /* 0x000fc8000c000000 */
[----:B------:R-:W-:Y:S01]  /*0220*/  USEL UR13, UR13, 0x2, UP1 ;  /* 0x000000020d0d7887 */ /* 0x000fe20008800000 */
[----:B0-----:R-:W-:-:S13]  /*0230*/  ISETP.NE.AND P0, PT, R3, RZ, PT ;  /* 0x000000ff0300720c */ /* 0x001fda0003f05270 */
[----:B------:R-:W-:Y:S05]  /*0240*/  @P0 BRA `(.L_x_2) ;  /* 0x0000000000d40947 */ /* 0x000fea0003800000 */
[----:B------:R-:W-:Y:S01]  /*0250*/  ELECT P0, URZ, PT ;  /* 0x00000000003f782f */ /* 0x000fe20003800000 */
[----:B------:R-:W-:-:S12]  /*0260*/  BSSY B0, `(.L_x_2) ;  /* 0x0000033000007945 */ /* 0x000fd80003800000 */
[----:B------:R-:W-:Y:S05]  /*0270*/  @!P0 BRA `(.L_x_3) ;  /* 0x0000000000c48947 */ /* 0x000fea0003800000 */
[----:B------:R-:W0:Y:S01]  /*0280*/  S2UR UR9, SR_CgaCtaId ;  /* 0x00000000000979c3 */ /* 0x000e220000008800 */
[----:B------:R-:W-:Y:S01]  /*0290*/  UMOV UR4, 0x400 ;  /* 0x0000040000047882 */ /* 0x000fe20000000000 */
[----:B------:R-:W-:Y:S01]  /*02a0*/  UMOV UR5, 0x1 ;  /* 0x0000000100057882 */ /* 0x000fe20000000000 */
[----:B------:R-:W-:Y:S02]  /*02b0*/  UMOV UR6, 0x4 ;  /* 0x0000000400067882 */ /* 0x000fe40000000000 */
[----:B------:R-:W-:-:S04]  /*02c0*/  UIADD3 UR6, -UR6, 0x100000, URZ ;  /* 0x0010000006067890 */ /* 0x000fc8000fffe13f */
[----:B------:R-:W-:Y:S02]  /*02d0*/  USHF.L.U32 UR7, UR6, 0xb, URZ ;  /* 0x0000000b06077899 */ /* 0x000fe4000800063f */
[----:B------:R-:W-:Y:S02]  /*02e0*/  USHF.L.U32 UR6, UR6, 0x1, URZ ;  /* 0x0000000106067899 */ /* 0x000fe4000800063f */
[----:B0-----:R-:W-:Y:S02]  /*02f0*/  ULEA UR9, UR9, UR4, 0x18 ;  /* 0x0000000409097291 */ /* 0x001fe4000f8ec03f */
[----:B------:R-:W-:-:S04]  /*0300*/  UIADD3 UR4, -UR5, 0x100000, URZ ;  /* 0x0010000005047890 */ /* 0x000fc8000fffe13f */
[----:B------:R-:W-:Y:S02]  /*0310*/  USHF.L.U32 UR5, UR4, 0xb, URZ ;  /* 0x0000000b04057899 */ /* 0x000fe4000800063f */
[----:B------:R-:W-:Y:S01]  /*0320*/  USHF.L.U32 UR4, UR4, 0x1, URZ ;  /* 0x0000000104047899 */ /* 0x000fe2000800063f */
[----:B------:R-:W0:Y:S11]  /*0330*/  FENCE.VIEW.ASYNC.S ;  /* 0x00000000000073c6 */ /* 0x000e360000000000 */
[----:B0-----:R0:W1:Y:S01]  /*0340*/  SYNCS.EXCH.64 URZ, [UR9], UR4 ;  /* 0x00000004093f75b2 */ /* 0x0010620008000100 */
[----:B------:R0:W2:Y:S01]  /*0350*/  SYNCS.EXCH.64 URZ, [UR9+0x90], UR6 ;  /* 0x00009006093f75b2 */ /* 0x0000a20008000100 */
[----:B------:R0:W3:Y:S01]  /*0360*/  SYNCS.EXCH.64 URZ, [UR9+0x8], UR4 ;  /* 0x00000804093f75b2 */ /* 0x0000e20008000100 */
[----:B------:R0:W4:Y:S01]  /*0370*/  SYNCS.EXCH.64 URZ, [UR9+0x98], UR6 ;  /* 0x00009806093f75b2 */ /* 0x0001220008000100 */
[----:B------:R0:W0:Y:S01]  /*0380*/  SYNCS.EXCH.64 URZ, [UR9+0x10], UR4 ;  /* 0x00001004093f75b2 */ /* 0x0000220008000100 */
        /* <DEDUP_REMOVED lines=31> */
[----:B-1234-:R-:W-:Y:S01]  /*0580*/  NOP ;  /* 0x0000000000007918 */ /* 0x01efe20000000000 */
.L_x_3:
[----:B0-----:R-:W-:Y:S05]  /*0590*/  BSYNC B0 ;  /* 0x0000000000007941 */ /* 0x001fea0003800000 */
.L_x_2:
[----:B------:R-:W-:Y:S01]  /*05a0*/  SHF.R.S32.HI R4, RZ, 0x1f, R5 ;  /* 0x0000001fff047819 */ /* 0x000fe20000011405 */
[----:B------:R-:W0:Y:S01]  /*05b0*/  SHFL.IDX PT, R0, R0, RZ, 0x1f ;  /* 0x00001fff00007589 */ /* 0x000e2200000e0000 */
[----:B------:R-:W-:Y:S01]  /*05c0*/  ELECT P0, URZ, PT ;  /* 0x00000000003f782f */ /* 0x000fe20003800000 */
[----:B------:R-:W1:Y:S01]  /*05d0*/  S2UR UR9, SR_CTAID.X ;  /* 0x00000000000979c3 */ /* 0x000e620000002500 */
[----:B------:R-:W-:Y:S01]  /*05e0*/  LEA.HI R4, R4, R5, RZ, 0x7 ;  /* 0x0000000504047211 */ /* 0x000fe200078f38ff */
[----:B------:R-:W2:Y:S01]  /*05f0*/  S2R R2, SR_CTAID.Y ;  /* 0x0000000000027919 */ /* 0x000ea20000002600 */
[----:B------:R-:W-:Y:S01]  /*0600*/  SHF.R.S32.HI R6, RZ, 0x1f, R3 ;  /* 0x0000001fff067819 */ /* 0x000fe20000011403 */
[----:B------:R-:W-:Y:S01]  /*0610*/  ULDC UR4, c[0x0][0x154] ;  /* 0x0000550000047ab9 */ /* 0x000fe20000000800 */
[----:B------:R-:W-:Y:S01]  /*0620*/  LOP3.LUT R4, R4, 0xffffff80, RZ, 0xc0, !PT ;  /* 0xffffff8004047812 */ /* 0x000fe200078ec0ff */
[----:B------:R-:W-:Y:S01]  /*0630*/  NOP ;  /* 0x0000000000007918 */ /* 0x000fe20000000000 */
[----:B------:R-:W-:Y:S01]  /*0640*/  LEA.HI R6, R6, R3, RZ, 0x2 ;  /* 0x0000000306067211 */ /* 0x000fe200078f10ff */
[----:B------:R-:W3:Y:S01]  /*0650*/  LDC R11, c[0x0][0x148] ;  /* 0x00005200ff0b7b82 */ /* 0x000ee20000000800 */
[----:B------:R-:W-:Y:S01]  /*0660*/  NOP ;  /* 0x0000000000007918 */ /* 0x000fe20000000000 */
[----:B------:R-:W-:Y:S01]  /*0670*/  IMAD.IADD R4, R5, 0x1, -R4 ;  /* 0x0000000105047824 */ /* 0x000fe200078e0a04 */
[----:B------:R-:W-:-:S04]  /*0680*/  LOP3.LUT R6, R6, 0x3ffffffc, RZ, 0xc0, !PT ;  /* 0x3ffffffc06067812 */ /* 0x000fc800078ec0ff */
[----:B------:R-:W-:Y:S01]  /*0690*/  SHF.R.S32.HI R5, RZ, 0x1f, R4 ;  /* 0x0000001fff057819 */ /* 0x000fe20000011404 */
[----:B------:R-:W-:Y:S01]  /*06a0*/  IMAD.IADD R6, R3, 0x1, -R6 ;  /* 0x0000000103067824 */ /* 0x000fe200078e0a06 */
[----:B------:R-:W4:Y:S02]  /*06b0*/  LDC R8, c[0x0][0x144] ;  /* 0x00005100ff087b82 */ /* 0x000f240000000800 */
[----:B------:R-:W-:Y:S02]  /*06c0*/  LEA.HI R5, R5, R4, RZ, 0x3 ;  /* 0x0000000405057211 */ /* 0x000fe400078f18ff */
[----:B0-----:R-:W-:Y:S02]  /*06d0*/  ISETP.NE.OR P0, PT, R0, RZ, !P0 ;  /* 0x000000ff0000720c */ /* 0x001fe40004705670 */
[--C-:B------:R-:W-:Y:S02]  /*06e0*/  SHF.R.S32.HI R0, RZ, 0x3, R5.reuse ;  /* 0x00000003ff007819 */ /* 0x100fe40000011405 */
[----:B------:R-:W-:-:S04]  /*06f0*/  SHF.R.S32.HI R5, RZ, 0x1f, R5 ;  /* 0x0000001fff057819 */ /* 0x000fc80000011405 */
[----:B------:R-:W-:-:S04]  /*0700*/  LEA.HI R5, R5, R0, RZ, 0x2 ;  /* 0x0000000005057211 */ /* 0x000fc800078f10ff */
[----:B------:R-:W-:Y:S01]  /*0710*/  LOP3.LUT R5, R5, 0xfffffffc, RZ, 0xc0, !PT ;  /* 0xfffffffc05057812 */ /* 0x000fe200078ec0ff */
[----:B------:R-:W-:Y:S01]  /*0720*/  VOTEU.ALL UP0, P0 ;  /* 0x00000000003f7886 */ /* 0x000fe20000000000 */
[----:B--2---:R-:W-:Y:S01]  /*0730*/  I2FP.F32.U32 R7, R2 ;  /* 0x0000000200077245 */ /* 0x004fe20000201000 */
[----:B------:R-:W-:Y:S02]  /*0740*/  VOTEU.ALL UP1, P0 ;  /* 0x00000000003f7886 */ /* 0x000fe40000020000 */
[----:B------:R-:W-:Y:S01]  /*0750*/  IMAD.IADD R5, R0, 0x1, -R5 ;  /* 0x0000000100057824 */ /* 0x000fe200078e0a05 */
[----:B------:R-:W0:Y:S01]  /*0760*/  @!UP0 S2UR UR7, SR_CgaCtaId ;  /* 0x00000000000789c3 */ /* 0x000e220000008800 */
[----:B-1----:R-:W-:Y:S01]  /*0770*/  I2FP.F32.U32 R0, UR9 ;  /* 0x0000000900007c45 */ /* 0x002fe20008201000 */
[----:B------:R-:W-:Y:S01]  /*0780*/  FMUL R9, R7, UR4 ;  /* 0x0000000407097c20 */ /* 0x000fe20008400000 */
[----:B------:R-:W-:Y:S01]  /*0790*/  IMAD R5, R6, 0x4, R5 ;  /* 0x0000000406057824 */ /* 0x000fe200078e0205 */
[----:B------:R-:W-:Y:S01]  /*07a0*/  ULDC UR4, c[0x0][0x150] ;  /* 0x0000540000047ab9 */ /* 0x000fe20000000800 */
[----:B------:R-:W-:Y:S01]  /*07b0*/  @!UP0 UMOV UR6, 0x400 ;  /* 0x0000040000068882 */ /* 0x000fe20000000000 */
[----:B------:R-:W-:Y:S01]  /*07c0*/  FMUL R7, R0, UR4 ;  /* 0x0000000400077c20 */ /* 0x000fe20008400000 */
[----:B------:R-:W-:Y:S01]  /*07d0*/  IMAD.SHL.U32 R0, R5, 0x4, RZ ;  /* 0x0000000405007824 */ /* 0x000fe200078e00ff */
[----:B------:R-:W1:Y:S01]  /*07e0*/  LDC R6, c[0x0][0x140] ;  /* 0x00005000ff067b82 */ /* 0x000e620000000800 */
[----:B------:R-:W2:Y:S01]  /*07f0*/  F2I.U32.TRUNC.NTZ R9, R9 ;  /* 0x0000000900097305 */ /* 0x000ea2000020f000 */
[----:B------:R-:W-:-:S02]  /*0800*/  UMOV UR4, 0x20 ;  /* 0x0000002000047882 */ /* 0x000fc40000000000 */
[----:B------:R-:W-:Y:S01]  /*0810*/  LOP3.LUT R10, R5, 0xc, R0, 0x78, !PT ;  /* 0x0000000c050a7812 */ /* 0x000fe200078e7800 */
[----:B------:R-:W-:-:S04]  /*0820*/  @!UP0 UIADD3 UR4, -UR4, 0x100000, URZ ;  /* 0x0010000004048890 */ /* 0x000fc8000fffe13f */
[----:B------:R-:W-:Y:S02]  /*0830*/  @!UP0 USHF.L.U32 UR5, UR4, 0xb, URZ ;  /* 0x0000000b04058899 */ /* 0x000fe4000800063f */
[----:B------:R-:W-:Y:S01]  /*0840*/  @!UP0 USHF.L.U32 UR4, UR4, 0x1, URZ ;  /* 0x0000000104048899 */ /* 0x000fe2000800063f */
[----:B------:R-:W5:Y:S01]  /*0850*/  F2I.U32.TRUNC.NTZ R7, R7 ;  /* 0x0000000700077305 */ /* 0x000f62000020f000 */
[----:B------:R1:W-:Y:S01]  /*0860*/  STL [R1+0x78], R10 ;  /* 0x0000780a01007387 */ /* 0x0003e20000100800 */
[----:B--2---:R-:W-:Y:S01]  /*0870*/  IMAD.MOV R12, RZ, RZ, -R9 ;  /* 0x000000ffff0c7224 */ /* 0x004fe200078e0a09 */
[----:B0-----:R-:W-:Y:S01]  /*0880*/  @!UP0 ULEA UR6, UR7, UR6, 0x18 ;  /* 0x0000000607068291 */ /* 0x001fe2000f8ec03f */
[----:B------:R-:W-:Y:S02]  /*0890*/  VOTEU.ALL UP0, P0 ;  /* 0x00000000003f7886 */ /* 0x000fe40000000000 */
[----:B---3--:R-:W-:Y:S01]  /*08a0*/  IMAD R5, R11, R12, R2 ;  /* 0x0000000c0b057224 */ /* 0x008fe200078e0202 */
[----:B------:R-:W-:-:S02]  /*08b0*/  LOP3.LUT P0, RZ, R4, 0x7, RZ, 0xc0, !PT ;  /* 0x0000000704ff7812 */ /* 0x000fc4000780c0ff */
[----:B-1----:R-:W-:Y:S01]  /*08c0*/  ISETP.EQ.U32.AND P4, PT, R6, 0x1, PT ;  /* 0x000000010600780c */ /* 0x002fe20003f82070 */
[----:B-----5:R-:W-:Y:S01]  /*08d0*/  IMAD.MOV R7, RZ, RZ, -R7 ;  /* 0x000000ffff077224 */ /* 0x020fe200078e0a07 */
[----:B------:R-:W-:Y:S02]  /*08e0*/  ISETP.NE.AND P1, PT, R5, R10, PT ;  /* 0x0000000a0500720c */ /* 0x000fe40003f25270 */
[----:B------:R-:W-:Y:S01]  /*08f0*/  ISETP.LT.U32.AND P0, PT, R10, 0x2, !P0 ;  /* 0x000000020a00780c */ /* 0x000fe20004701070 */
[----:B----4-:R-:W-:Y:S01]  /*0900*/  IMAD R0, R8, R7, UR9 ;  /* 0x0000000908007e24 */ /* 0x010fe2000f8e0207 */
[----:B------:R-:W0:Y:S02]  /*0910*/  FENCE.VIEW.ASYNC.S ;  /* 0x00000000000073c6 */ /* 0x000e240000000000 */
[----:B0-----:R0:W1:Y:S02]  /*0920*/  @!UP0 SYNCS.EXCH.64 URZ, [UR6+0x130], UR4 ;  /* 0x00013004063f85b2 */ /* 0x0010640008000100 */
[----:B------:R-:W-:-:S04]  /*0930*/  ISETP.EQ.OR P1, PT, R0, RZ, !P1 ;  /* 0x000000ff0000720c */ /* 0x000fc80004f22670 */
[----:B------:R-:W-:Y:S01]  /*0940*/  PLOP3.LUT P0, PT, P0, P1, PT, 0x80, 0x0 ;  /* 0x000000000000781c */ /* 0x000fe20000703070 */
[----:B------:R0:W2:Y:S01]  /*0950*/  @!UP1 SYNCS.EXCH.64 URZ, [UR6+0x138], UR4 ;  /* 0x00013804063f95b2 */ /* 0x0000a20008000100 */
[----:B------:R-:W-:Y:S01]  /*0960*/  NOP ;  /* 0x0000000000007918 */ /* 0x000fe20000000000 */
[----:B------:R-:W-:Y:S10]  /*0970*/  @!P4 BRA `(.L_x_4) ;  /* 0x000000000008c947 */ /* 0x000ff40003800000 */
[----:B-12---:R-:W-:Y:S01]  /*0980*/  UCGABAR_ARV ;  /* 0x00000000000079c7 */ /* 0x006fe20008000000 */
[----:B------:R-:W-:Y:S05]  /*0990*/  BRA `(.L_x_5) ;  /* 0x0000000000047947 */ /* 0x000fea0003800000 */
.L_x_4:
[----:B-12---:R-:W-:Y:S01]  /*09a0*/  NOP ;  /* 0x0000000000007918 */ /* 0x006fe20000000000 */
.L_x_5:
[----:B------:R-:W1:Y:S01]  /*09b0*/  LDC R3, c[0x0][0x65c] ;  /* 0x00019700ff037b82 */ /* 0x000e620000000800 */
[----:B------:R-:W-:Y:S02]  /*09c0*/  IMAD.U32 R4, RZ, RZ, UR9 ;  /* 0x00000009ff047e24 */ /* 0x000fe4000f8e00ff */
[----:B------:R-:W-:Y:S01]  /*09d0*/  IMAD.MOV.U32 R5, RZ, RZ, RZ ;  /* 0x000000ffff057224 */ /* 0x000fe200078e00ff */
[----:B-1----:R-:W-:-:S13]  /*09e0*/  ISETP.NE.AND P3, PT, R3, 0x1, PT ;  /* 0x000000010300780c */ /* 0x002fda0003f65270 */
[----:B------:R-:W1:Y:S01]  /*09f0*/  @P3 LDC R7, c[0x0][0x10] ;  /* 0x00000400ff073b82 */ /* 0x000e620000000800 */
[----:B------:R-:W-:Y:S02]  /*0a00*/  @P3 IMAD.MOV.U32 R3, RZ, RZ, RZ ;  /* 0x000000ffff033224 */ /* 0x000fe400078e00ff */
[----:B------:R-:W-:-:S05]  /*0a10*/  @P3 IMAD.MOV.U32 R13, RZ, RZ, RZ ;  /* 0x000000ffff0d3224 */ /* 0x000fca00078e00ff */
[----:B------:R-:W2:Y:S01]  /*0a20*/  @!P3 LDC R9, c[0x0][0xc] ;  /* 0x00000300ff09bb82 */ /* 0x000ea20000000800 */
[----:B-1----:R-:W-:-:S04]  /*0a30*/  @P3 IMAD.WIDE.U32 R6, R7, UR9, R2 ;  /* 0x0000000907063c25 */ /* 0x002fc8000f8e0002 */
[----:B------:R-:W-:Y:S02]  /*0a40*/  @P3 IMAD.MOV.U32 R19, RZ, RZ, R6 ;  /* 0x000000ffff133224 */ /* 0x000fe400078e0006 */
[----:B------:R-:W-:Y:S02]  /*0a50*/  @P3 IMAD.IADD R23, R7, 0x1, R13 ;  /* 0x0000000107173824 */ /* 0x000fe400078e020d */
[----:B--2---:R-:W-:-:S04]  /*0a60*/  @!P3 IMAD.WIDE.U32 R4, R2, R9, R4 ;  /* 0x000000090204b225 */ /* 0x004fc800078e0004 */
[----:B------:R-:W-:Y:S02]  /*0a70*/  @!P3 IMAD.MOV.U32 R19, RZ, RZ, R4 ;  /* 0x000000ffff13b224 */ /* 0x000fe400078e0004 */
[----:B------:R-:W-:-:S03]  /*0a80*/  @!P3 IMAD.MOV.U32 R23, RZ, RZ, R5 ;  /* 0x000000ffff17b224 */ /* 0x000fc600078e0005 */
[----:B------:R1:W-:Y:S04]  /*0a90*/  STL [R1+0x80], R19 ;  /* 0x0000801301007387 */ /* 0x0003e80000100800 */
[----:B------:R1:W-:Y:S01]  /*0aa0*/  STL [R1+0x7c], R23 ;  /* 0x00007c1701007387 */ /* 0x0003e20000100800 */
[----:B------:R-:W-:Y:S05]  /*0ab0*/  @!P4 BRA `(.L_x_6) ;  /* 0x00000000000cc947 */ /* 0x000fea0003800000 */
[----:B------:R-:W-:Y:S01]  /*0ac0*/  UCGABAR_WAIT ;  /* 0x0000000000007dc7 */ /* 0x000fe20008000000 */
[----:B------:R-:W-:Y:S01]  /*0ad0*/  CCTL.IVALL ;  /* 0x00000000ff00798f */ /* 0x000fe20002000000 */
[----:B------:R-:W-:Y:S05]  /*0ae0*/  BRA `(.L_x_7) ;  /* 0x0000000000047947 */ /* 0x000fea0003800000 */
.L_x_6:
[----:B------:R-:W-:Y:S06]  /*0af0*/  BAR.SYNC.DEFER_BLOCKING 0x0 ;  /* 0x0000000000007b1d */ /* 0x000fec0000010000 */
.L_x_7:
[----:B------:R-:W-:Y:S05]  /*0b00*/  @!P2 BRA `(.L_x_8) ;  /* 0x000000e00064a947 */ /* 0x000fea0003800000 */
[----:B------:R-:W-:-:S06]  /*0b10*/  UISETP.GT.U32.AND UP0, UPT, UR10, 0x1, UPT ;  /* 0x000000010a00788c */ /* 0x000fcc000bf04070 */
[----:B------:R-:W-:-:S13]  /*0b20*/  PLOP3.LUT P1, PT, PT, PT, UP0, 0x80, 0x0 ;  /* 0x000000000000781c */ /* 0x000fda0003f2f008 */
[----:B0-----:R-:W-:Y:S05]  /*0b30*/  @P1 EXIT ;  /* 0x000000000000194d */ /* 0x001fea0003800000 */
[----:B------:R-:W-:Y:S01]  /*0b40*/  IMAD.MOV.U32 R6, RZ, RZ, -0x1 ;  /* 0xffffffffff067424 */ /* 0x000fe200078e00ff */
[----:B------:R-:W-:Y:S01]  /*0b50*/  ULDC.64 UR4, c[0x0][0x650] ;  /* 0x0001940000047ab9 */ /* 0x000fe20000000a00 */
[----:B------:R-:W-:Y:S01]  /*0b60*/  IMAD.MOV.U32 R5, RZ, RZ, -0x1 ;  /* 0xffffffffff057424 */ /* 0x000fe200078e00ff */
[----:B------:R-:W-:Y:S01]  /*0b70*/  ISETP.GE.U32.AND P1, PT, R19, UR4, PT ;  /* 0x0000000413007c0c */ /* 0x000fe2000bf26070 */
[----:B------:R-:W-:Y:S01]  /*0b80*/  UMOV UR23, 0xffffffff ;  /* 0xffffffff00177882 */ /* 0x000fe20000000000 */
[----:B------:R0:W-:Y:S01]  /*0b90*/  STL [R1+0x88], R6 ;  /* 0x0000880601007387 */ /* 0x0001e20000100800 */
[----:B------:R-:W-:Y:S02]  /*0ba0*/  PRMT R4, RZ, 0x7610, R4 ;  /* 0x00007610ff047816 */ /* 0x000fe40000000004 */
[----:B------:R-:W-:Y:S01]  /*0bb0*/  ISETP.GE.U32.AND.EX P1, PT, R23, UR5, PT, P1 ;  /* 0x0000000517007c0c */ /* 0x000fe2000bf26110 */
[----:B------:R0:W-:-:S12]  /*0bc0*/  STL [R1+0x84], R5 ;  /* 0x0000840501007387 */ /* 0x0001d80000100800 */
[----:B0-----:R-:W-:Y:S05]  /*0bd0*/  @P1 BRA `(.L_x_9) ;  /* 0x0000000400381947 */ /* 0x001fea0003800000 */
[----:B------:R-:W0:Y:S01]  /*0be0*/  LDC.64 R14, c[0x0][0x628] ;  /* 0x00018a00ff0e7b82 */ /* 0x000e220000000a00 */
[----:B------:R-:W-:Y:S02]  /*0bf0*/  IMAD.MOV.U32 R4, RZ, RZ, R19 ;  /* 0x000000ffff047224 */ /* 0x000fe400078e0013 */
[----:B------:R-:W-:-:S05]  /*0c00*/  IMAD.MOV.U32 R5, RZ, RZ, R23 ;  /* 0x000000ffff057224 */ /* 0x000fca00078e0017 */
[----:B------:R-:W2:Y:S08]  /*0c10*/  LDC R10, c[0x0][0x630] ;  /* 0x00018c00ff0a7b82 */ /* 0x000eb00000000800 */
[----:B------:R-:W3:Y:S01]  /*0c20*/  LDC.64 R16, c[0x0][0x620] ;  /* 0x00018800ff107b82 */ /* 0x000ee20000000a00 */
[----:B0-----:R-:W-:-:S04]  /*0c30*/  ISETP.NE.U32.AND P1, PT, R14, RZ, PT ;  /* 0x000000ff0e00720c */ /* 0x001fc80003f25070 */
[----:B------:R-:W-:-:S13]  /*0c40*/  ISETP.NE.AND.EX P1, PT, R15, RZ, PT, P1 ;  /* 0x000000ff0f00720c */ /* 0x000fda0003f25310 */
[----:B--23--:R-:W-:Y:S05]  /*0c50*/  @!P1 BRA `(.L_x_10) ;  /* 0x0000000000289947 */ /* 0x00cfea0003800000 */
[----:B------:R-:W0:Y:S02]  /*0c60*/  LDC R9, c[0x0][0x634] ;  /* 0x00018d00ff097b82 */ /* 0x000e240000000800 */
[----:B0-----:R-:W-:-:S05]  /*0c70*/  IADD3 R9, P1, R19, R9, RZ ;  /* 0x0000000913097210 */ /* 0x001fca0007f3e0ff */
[----:B------:R-:W-:-:S04]  /*0c80*/  IMAD.X R13, RZ, RZ, R23, P1 ;  /* 0x000000ffff0d7224 */ /* 0x000fc800008e0617 */
[----:B------:R-:W-:-:S04]  /*0c90*/  IMAD.WIDE.U32 R4, R13, R14, RZ ;  /* 0x0000000e0d047225 */ /* 0x000fc800078e00ff */
[----:B------:R-:W-:-:S04]  /*0ca0*/  IMAD.WIDE.U32 R6, P1, R9, R15, R4 ;  /* 0x0000000f09067225 */ /* 0x000fc80007820004 */
[----:B------:R-:W-:-:S04]  /*0cb0*/  IMAD.WIDE.U32 R4, R9, R14, RZ ;  /* 0x0000000e09047225 */ /* 0x000fc800078e00ff */
[----:B------:R-:W-:Y:S01]  /*0cc0*/  IMAD.X R9, RZ, RZ, RZ, P1 ;  /* 0x000000ffff097224 */ /* 0x000fe200008e06ff */
[----:B------:R-:W-:Y:S01]  /*0cd0*/  IADD3 RZ, P1, R5, R6, RZ ;  /* 0x0000000605ff7210 */ /* 0x000fe20007f3e0ff */
[----:B------:R-:W-:-:S04]  /*0ce0*/  IMAD.MOV.U32 R8, RZ, RZ, R7 ;  /* 0x000000ffff087224 */ /* 0x000fc800078e0007 */
[----:B------:R-:W-:-:S08]  /*0cf0*/  IMAD.WIDE.U32.X R4, R13, R15, R8, P1 ;  /* 0x0000000f0d047225 */ /* 0x000fd000008e0408 */
.L_x_10:
[----:B------:R-:W0:Y:S01]  /*0d00*/  LDC.64 R20, c[0x0][0x640] ;  /* 0x00019000ff147b82 */ /* 0x000e220000000a00 */
[-C--:B------:R-:W-:Y:S01]  /*0d10*/  SHF.R.U64 R22, R4, R10.reuse, R5 ;  /* 0x0000000a04167219 */ /* 0x080fe20000001205 */
[----:B------:R-:W-:Y:S01]  /*0d20*/  IMAD.MOV.U32 R4, RZ, RZ, R19 ;  /* 0x000000ffff047224 */ /* 0x000fe200078e0013 */
[----:B------:R-:W-:Y:S01]  /*0d30*/  SHF.R.U32.HI R3, RZ, R10, R5 ;  /* 0x0000000aff037219 */ /* 0x000fe20000011605 */
[----:B------:R-:W-:Y:S01]  /*0d40*/  IMAD.MOV.U32 R5, RZ, RZ, R23 ;  /* 0x000000ffff057224 */ /* 0x000fe200078e0017 */
[----:B------:R-:W-:Y:S01]  /*0d50*/  IADD3 R7, P1, RZ, -R22, RZ ;  /* 0x80000016ff077210 */ /* 0x000fe20007f3e0ff */
[----:B-1----:R-:W-:Y:S02]  /*0d60*/  IMAD R23, R11, R12, R2 ;  /* 0x0000000c0b177224 */ /* 0x002fe400078e0202 */
[----:B------:R-:W1:Y:S01]  /*0d70*/  LDC R8, c[0x0][0x618] ;  /* 0x00018600ff087b82 */ /* 0x000e620000000800 */
[----:B------:R-:W-:Y:S02]  /*0d80*/  IMAD.MOV.U32 R11, RZ, RZ, 0x1 ;  /* 0x00000001ff0b7424 */ /* 0x000fe400078e00ff */
[----:B------:R-:W-:-:S02]  /*0d90*/  IMAD.X R3, RZ, RZ, ~R3, P1 ;  /* 0x000000ffff037224 */ /* 0x000fc400008e0e03 */
[----:B------:R-:W-:-:S03]  /*0da0*/  IMAD.WIDE.U32 R4, R7, R16, R4 ;  /* 0x0000001007047225 */ /* 0x000fc600078e0004 */
[----:B------:R-:W2:Y:S01]  /*0db0*/  LDC R14, c[0x0][0x608] ;  /* 0x00018200ff0e7b82 */ /* 0x000ea20000000800 */
[----:B------:R-:W-:-:S04]  /*0dc0*/  IMAD R6, R3, R16, RZ ;  /* 0x0000001003067224 */ /* 0x000fc800078e02ff */
[----:B------:R-:W-:-:S03]  /*0dd0*/  IMAD R3, R7, R17, R6 ;  /* 0x0000001107037224 */ /* 0x000fc600078e0206 */
[----:B------:R-:W3:Y:S01]  /*0de0*/  LDC R18, c[0x0][0x658] ;  /* 0x00019600ff127b82 */ /* 0x000ee20000000800 */
[----:B------:R-:W-:Y:S01]  /*0df0*/  IMAD.IADD R3, R5, 0x1, R3 ;  /* 0x0000000105037824 */ /* 0x000fe200078e0203 */
[----:B0-----:R-:W-:Y:S01]  /*0e00*/  ISETP.NE.U32.AND P1, PT, R20, RZ, PT ;  /* 0x000000ff1400720c */ /* 0x001fe20003f25070 */
[----:B------:R-:W-:-:S03]  /*0e10*/  IMAD.MOV.U32 R5, RZ, RZ, -0x1 ;  /* 0xffffffffff057424 */ /* 0x000fc600078e00ff */
[----:B------:R-:W-:Y:S02]  /*0e20*/  ISETP.NE.AND.EX P1, PT, R21, RZ, PT, P1 ;  /* 0x000000ff1500720c */ /* 0x000fe40003f25310 */
[----:B------:R-:W0:Y:S01]  /*0e30*/  LDC R13, c[0x0][0x600] ;  /* 0x00018000ff0d7b82 */ /* 0x000e220000000800 */
[-CC-:B-1----:R-:W-:Y:S02]  /*0e40*/  SHF.R.U64 R10, R4, R8.reuse, R3.reuse ;  /* 0x00000008040a7219 */ /* 0x182fe40000001203 */
[----:B------:R-:W-:-:S05]  /*0e50*/  SHF.R.U32.HI R3, RZ, R8, R3 ;  /* 0x00000008ff037219 */ /* 0x000fca0000011603 */
[----:B------:R-:W1:Y:S01]  /*0e60*/  LDC R15, c[0x0][0x648] ;  /* 0x00019200ff0f7b82 */ /* 0x000e620000000800 */
[-CC-:B--2---:R-:W-:Y:S02]  /*0e70*/  SHF.R.U64 R19, R10, R14.reuse, R3.reuse ;  /* 0x0000000e0a137219 */ /* 0x184fe40000001203 */
[----:B------:R-:W-:-:S05]  /*0e80*/  SHF.R.U32.HI R3, RZ, R14, R3 ;  /* 0x0000000eff037219 */ /* 0x000fca0000011603 */
[----:B------:R-:W2:Y:S01]  /*0e90*/  LDC R17, c[0x0][0x638] ;  /* 0x00018e00ff117b82 */ /* 0x000ea20000000800 */
[-C--:B---3--:R-:W-:Y:S02]  /*0ea0*/  SHF.L.U32 R2, R5, R18.reuse, RZ ;  /* 0x0000001205027219 */ /* 0x088fe400000006ff */
[--C-:B------:R-:W-:Y:S02]  /*0eb0*/  SHF.R.U64 R12, R19, R18, R3.reuse ;  /* 0x00000012130c7219 */ /* 0x100fe40000001203 */
[----:B------:R-:W-:Y:S02]  /*0ec0*/  LOP3.LUT R8, RZ, R2, RZ, 0x33, !PT ;  /* 0x00000002ff087212 */ /* 0x000fe400078e33ff */
[----:B------:R-:W-:Y:S01]  /*0ed0*/  SHF.R.U32.HI R3, RZ, R18, R3 ;  /* 0x00000012ff037219 */ /* 0x000fe20000011603 */
[----:B------:R-:W3:Y:S01]  /*0ee0*/  LDC R16, c[0x0][0x610] ;  /* 0x00018400ff107b82 */ /* 0x000ee20000000800 */
[----:B------:R-:W-:Y:S01]  /*0ef0*/  IMAD.MOV.U32 R2, RZ, RZ, R12 ;  /* 0x000000ffff027224 */ /* 0x000fe200078e000c */
[----:B------:R-:W-:Y:S06]  /*0f00*/  @!P1 BRA `(.L_x_11) ;  /* 0x0000000000289947 */ /* 0x000fec0003800000 */
[----:B------:R-:W4:Y:S02]  /*0f10*/  LDC R7, c[0x0][0x64c] ;  /* 0x00019300ff077b82 */ /* 0x000f240000000800 */
[----:B----4-:R-:W-:-:S05]  /*0f20*/  IADD3 R7, P1, R12, R7, RZ ;  /* 0x000000070c077210 */ /* 0x010fca0007f3e0ff */
        /* <DEDUP_REMOVED lines=8> */
.L_x_11:
[----:B-1----:R-:W-:Y:S01]  /*0fb0*/  SHF.R.U64 R4, R2, R15, R3 ;  /* 0x0000000f02047219 */ /* 0x002fe20000001203 */
[----:B0-----:R-:W-:Y:S01]  /*0fc0*/  VIADD R5, R13, 0xffffffff ;  /* 0xffffffff0d057836 */ /* 0x001fe20000000000 */
[----:B------:R-:W-:Y:S02]  /*0fd0*/  SHF.L.U32 R2, R11, R18, RZ ;  /* 0x000000120b027219 */ /* 0x000fe400000006ff */
[----:B------:R-:W-:Y:S01]  /*0fe0*/  LOP3.LUT R3, R19, R8, RZ, 0xc0, !PT ;  /* 0x0000000813037212 */ /* 0x000fe200078ec0ff */
[----:B------:R-:W-:Y:S01]  /*0ff0*/  IMAD.MOV R6, RZ, RZ, -R4 ;  /* 0x000000ffff067224 */ /* 0x000fe200078e0a04 */
[----:B------:R-:W-:Y:S02]  /*1000*/  SEL R0, R0, R23, !P3 ;  /* 0x0000001700007207 */ /* 0x000fe40005800000 */
[----:B------:R-:W-:Y:S01]  /*1010*/  LOP3.LUT R5, R10, R5, RZ, 0xc0, !PT ;  /* 0x000000050a057212 */ /* 0x000fe200078ec0ff */
[----:B------:R-:W-:Y:S01]  /*1020*/  IMAD R3, R2, R4, R3 ;  /* 0x0000000402037224 */ /* 0x000fe200078e0203 */
[----:B------:R-:W-:Y:S01]  /*1030*/  R2UR UR23, R22 ;  /* 0x00000000161772ca */ /* 0x000fe200000e0000 */
[----:B--2---:R-:W-:-:S02]  /*1040*/  IMAD R2, R6, R17, R12 ;  /* 0x0000001106027224 */ /* 0x004fc400078e020c */
[----:B---3--:R-:W-:Y:S02]  /*1050*/  IMAD R0, R3, R16, R0 ;  /* 0x0000001003007224 */ /* 0x008fe400078e0200 */
[----:B------:R-:W-:Y:S02]  /*1060*/  IMAD R3, R2, R13, R5 ;  /* 0x0000000d02037224 */ /* 0x000fe400078e0205 */
[----:B------:R-:W-:-:S03]  /*1070*/  IMAD.MOV.U32 R4, RZ, RZ, 0x1 ;  /* 0x00000001ff047424 */ /* 0x000fc600078e00ff */
[----:B------:R-:W-:Y:S02]  /*1080*/  SEL R2, R3, R0, !P3 ;  /* 0x0000000003027207 */ /* 0x000fe40005800000 */
[----:B------:R-:W-:-:S03]  /*1090*/  SEL R0, R0, R3, !P3 ;  /* 0x0000000300007207 */ /* 0x000fc60005800000 */
[----:B------:R0:W-:Y:S04]  /*10a0*/  STL [R1+0x84], R2 ;  /* 0x0000840201007387 */ /* 0x0001e80000100800 */
[----:B------:R0:W-:Y:S02]  /*10b0*/  STL [R1+0x88], R0 ;  /* 0x0000880001007387 */ /* 0x0001e40000100800 */
.L_x_9:
[----:B------:R-:W-:-:S08]  /*10c0*/  NOP ;  /* 0x0000000000007918 */ /* 0x000fd00000000000 */
[----:B------:R-:W2:Y:S02]  /*10d0*/  USETMAXREG.TRY_ALLOC.CTAPOOL UP0, 0xe8 ;  /* 0x000000e8000079c8 */ /* 0x000ea40008000600 */
[----:B--2---:R-:W-:-:S13]  /*10e0*/  PLOP3.LUT P1, PT, PT, PT, UP0, 0x80, 0x0 ;  /* 0x000000000000781c */ /* 0x004fda0003f2f008 */
[----:B------:R-:W-:Y:S05]  /*10f0*/  @!P1 BRA `(.L_x_9) ;  /* 0xfffffffc00f09947 */ /* 0x000fea000383ffff */
[----:B------:R-:W-:Y:S01]  /*1100*/  ULDC.64 UR4, c[0x0][0x598] ;  /* 0x0001660000047ab9 */ /* 0x000fe20000000a00 */
[----:B------:R-:W-:Y:S01]  /*1110*/  ULDC.64 UR18, c[0x0][0x208] ;  /* 0x0000820000127ab9 */ /* 0x000fe20000000a00 */
[----:B------:R-:W-:-:S04]  /*1120*/  ISETP.NE.U32.AND P1, PT, RZ, UR4, PT ;  /* 0x00000004ff007c0c */ /* 0x000fc8000bf25070 */
[----:B------:R-:W-:-:S13]  /*1130*/  ISETP.NE.AND.EX P1, PT, RZ, UR5, PT, P1 ;  /* 0x00000005ff007c0c */ /* 0x000fda000bf25310 */
[----:B------:R-:W-:Y:S05]  /*1140*/  @!P1 BRA `(.L_x_12) ;  /* 0x0000000000209947 */ /* 0x000fea0003800000 */
[----:B0-----:R-:W0:Y:S02]  /*1150*/  LDC.64 R2, c[0x0][0x598] ;  /* 0x00016600ff027b82 */ /* 0x001e240000000a00 */
[----:B0-----:R-:W2:Y:S02]  /*1160*/  LDG.E.64 R2, desc[UR18][R2.64] ;  /* 0x0000001202027981 */ /* 0x001ea4000c1e1b00 */
[----:B--2---:R-:W-:-:S04]  /*1170*/  ISETP.NE.U32.AND P1, PT, R2, RZ, PT ;  /* 0x000000ff0200720c */ /* 0x004fc80003f25070 */
[----:B------:R-:W-:-:S13]  /*1180*/  ISETP.NE.AND.EX P1, PT, R3, RZ, PT, P1 ;  /* 0x000000ff0300720c */ /* 0x000fda0003f25310 */
[----:B------:R-:W-:Y:S05]  /*1190*/  @!P1 BRA `(.L_x_12) ;  /* 0x00000000000c9947 */ /* 0x000fea0003800000 */
[----:B------:R-:W2:Y:S02]  /*11a0*/  LD.E R2, desc[UR18][R2.64] ;  /* 0x0000001202027980 */ /* 0x000ea4000c101900 */
[----:B--2---:R-:W-:Y:S01]  /*11b0*/  R2UR UR20, R2 ;  /* 0x00000000021472ca */ /* 0x004fe200000e0000 */
[----:B------:R-:W-:-:S14]  /*11c0*/  BRA `(.L_x_13) ;  /* 0x0000000000247947 */ /* 0x000fdc0003800000 */
.L_x_12:
[----:B------:R-:W-:Y:S02]  /*11d0*/  ULDC.64 UR4, c[0x0][0x588] ;  /* 0x0001620000047ab9 */ /* 0x000fe40000000a00 */
[----:B------:R-:W-:-:S04]  /*11e0*/  ISETP.NE.U32.AND P1, PT, RZ, UR4, PT ;  /* 0x00000004ff007c0c */ /* 0x000fc8000bf25070 */
[----:B------:R-:W-:-:S13]  /*11f0*/  ISETP.NE.AND.EX P1, PT, RZ, UR5, PT, P1 ;  /* 0x00000005ff007c0c */ /* 0x000fda000bf25310 */
[----:B------:R-:W-:Y:S05]  /*1200*/  @!P1 BRA `(.L_x_14) ;  /* 0x0000000000109947 */ /* 0x000fea0003800000 */
[----:B0-----:R-:W0:Y:S02]  /*1210*/  LDC.64 R2, c[0x0][0x588] ;  /* 0x00016200ff027b82 */ /* 0x001e240000000a00 */
[----:B0-----:R-:W2:Y:S02]  /*1220*/  LDG.E R2, desc[UR18][R2.64] ;  /* 0x0000001202027981 */ /* 0x001ea4000c1e1900 */
[----:B--2---:R-:W-:Y:S01]  /*1230*/  R2UR UR20, R2 ;  /* 0x00000000021472ca */ /* 0x004fe200000e0000 */
[----:B------:R-:W-:-:S14]  /*1240*/  BRA `(.L_x_13) ;  /* 0x0000000000047947 */ /* 0x000fdc0003800000 */
.L_x_14:
[----:B------:R-:W-:-:S05]  /*1250*/  ULDC UR20, c[0x0][0x580] ;  /* 0x0001600000147ab9 */ /* 0x000fca0000000800 */
.L_x_13:
[----:B------:R-:W-:Y:S02]  /*1260*/  ULDC.64 UR4, c[0x0][0x5a0] ;  /* 0x0001680000047ab9 */ /* 0x000fe40000000a00 */
        /* <DEDUP_REMOVED lines=11> */
.L_x_15:
        /* <DEDUP_REMOVED lines=8> */
.L_x_17:
[----:B------:R-:W-:-:S05]  /*13a0*/  ULDC UR21, c[0x0][0x584] ;  /* 0x0001610000157ab9 */ /* 0x000fca0000000800 */
.L_x_16:
[----:B------:R-:W-:-:S13]  /*13b0*/  LOP3.LUT P1, RZ, R4, 0xff, RZ, 0xc0, !PT ;  /* 0x000000ff04ff7812 */ /* 0x000fda000782c0ff */
[----:B------:R-:W-:Y:S05]  /*13c0*/  @!P1 EXIT ;  /* 0x000000000000994d */ /* 0x000fea0003800000 */
[----:B------:R-:W-:Y:S01]  /*13d0*/  ULDC UR4, c[0x0][0x28c] ;  /* 0x0000a30000047ab9 */ /* 0x000fe20000000800 */
[----:B------:R-:W-:Y:S02]  /*13e0*/  ULOP3.LUT UR22, UR13, 0x1, URZ, 0xfc, !UPT ;  /* 0x000000010d167892 */ /* 0x000fe4000f8efc3f */
[----:B------:R-:W-:-:S04]  /*13f0*/  UIADD3 UR4, UR4, 0x1f, URZ ;  /* 0x0000001f04047890 */ /* 0x000fc8000fffe03f */
[----:B------:R-:W-:-:S04]  /*1400*/  USHF.R.S32.HI UR5, URZ, 0x1f, UR4 ;  /* 0x0000001f3f057899 */ /* 0x000fc80008011404 */
[----:B------:R-:W-:-:S03]  /*1410*/  ULEA.HI UR5, UR5, UR4, URZ, 0x5 ;  /* 0x0000000405057291 */ /* 0x000fc6000f8f283f */
[----:B------:R-:W-:Y:S01]  /*1420*/  UMOV UR4, URZ ;  /* 0x0000003f00047c82 */ /* 0x000fe20008000000 */
[----:B------:R-:W-:-:S03]  /*1430*/  USHF.R.S32.HI UR12, URZ, 0x5, UR5 ;  /* 0x000000053f0c7899 */ /* 0x000fc60008011405 */
[----:B------:R-:W-:-:S09]  /*1440*/  UMOV UR5, URZ ;  /* 0x0000003f00057c82 */ /* 0x000fd20008000000 */
.L_x_300:
[----:B0-----:R-:W0:Y:S01]  /*1450*/  S2R R0, SR_TID.X ;  /* 0x0000000000007919 */ /* 0x001e220000002100 */
[----:B--2---:R-:W2:Y:S01]  /*1460*/  S2UR UR11, SR_CgaCtaId ;  /* 0x00000000000b79c3 */ /* 0x004ea20000008800 */
[----:B------:R-:W-:Y:S01]  /*1470*/  UMOV UR14, 0x400 ;  /* 0x00000400000e7882 */ /* 0x000fe20000000000 */
[----:B------:R-:W-:Y:S01]  /*1480*/  UMOV UR6, URZ ;  /* 0x0000003f00067c82 */ /* 0x000fe20008000000 */
[----:B------:R-:W-:Y:S01]  /*1490*/  STL [R1+0x74], RZ ;  /* 0x000074ff01007387 */ /* 0x000fe20000100800 */
[----:B------:R-:W-:Y:S01]  /*14a0*/  UMOV UR7, URZ ;  /* 0x0000003f00077c82 */ /* 0x000fe20008000000 */
[----:B------:R-:W-:Y:S01]  /*14b0*/  UMOV UR8, URZ ;  /* 0x0000003f00087c82 */ /* 0x000fe20008000000 */
[----:B------:R-:W-:Y:S01]  /*14c0*/  UMOV UR16, UR5 ;  /* 0x0000000500107c82 */ /* 0x000fe20008000000 */
[----:B------:R-:W-:Y:S01]  /*14d0*/  STL [R1+0x70], RZ ;  /* 0x000070ff01007387 */ /* 0x000fe20000100800 */
[----:B---3--:R-:W3:Y:S01]  /*14e0*/  LDC R2, c[0x0][0x28c] ;  /* 0x0000a300ff027b82 */ /* 0x008ee20000000800 */
[----:B------:R-:W-:-:S02]  /*14f0*/  CS2R R4, SRZ ;  /* 0x0000000000047805 */ /* 0x000fc4000001ff00 */
[----:B------:R-:W-:Y:S01]  /*1500*/  CS2R R6, SRZ ;  /* 0x0000000000067805 */ /* 0x000fe2000001ff00 */
[----:B------:R-:W-:Y:S01]  /*1510*/  STL [R1+0x6c], RZ ;  /* 0x00006cff01007387 */ /* 0x000fe20000100800 */
[----:B------:R-:W-:Y:S02]  /*1520*/  CS2R R8, SRZ ;  /* 0x0000000000087805 */ /* 0x000fe4000001ff00 */
[----:B------:R-:W-:Y:S02]  /*1530*/  CS2R R10, SRZ ;  /* 0x00000000000a7805 */ /* 0x000fe4000001ff00 */
[----:B------:R-:W-:Y:S01]  /*1540*/  CS2R R12, SRZ ;  /* 0x00000000000c7805 */ /* 0x000fe2000001ff00 */
[----:B------:R-:W-:Y:S01]  /*1550*/  STL [R1+0x68], RZ ;  /* 0x000068ff01007387 */ /* 0x000fe20000100800 */
[----:B------:R-:W-:Y:S02]  /*1560*/  CS2R R14, SRZ ;  /* 0x00000000000e7805 */ /* 0x000fe4000001ff00 */
[----:B------:R-:W-:-:S02]  /*1570*/  CS2R R16, SRZ ;  /* 0x0000000000107805 */ /* 0x000fc4000001ff00 */
[----:B-1----:R-:W-:Y:S01]  /*1580*/  CS2R R18, SRZ ;  /* 0x0000000000127805 */ /* 0x002fe2000001ff00 */
[----:B------:R-:W-:Y:S01]  /*1590*/  STL [R1+0x64], RZ ;  /* 0x000064ff01007387 */ /* 0x000fe20000100800 */
[----:B------:R-:W-:Y:S02]  /*15a0*/  CS2R R20, SRZ ;  /* 0x0000000000147805 */ /* 0x000fe4000001ff00 */
[----:B------:R-:W-:Y:S02]  /*15b0*/  CS2R R22, SRZ ;  /* 0x0000000000167805 */ /* 0x000fe4000001ff00 */
[----:B------:R-:W-:Y:S01]  /*15c0*/  CS2R R152, SRZ ;  /* 0x0000000000987805 */ /* 0x000fe2000001ff00 */
[----:B------:R-:W-:Y:S01]  /*15d0*/  STL [R1+0x60], RZ ;  /* 0x000060ff01007387 */ /* 0x000fe20000100800 */
[----:B--2---:R-:W-:Y:S01]  /*15e0*/  ULEA UR14, UR11, UR14, 0x18 ;  /* 0x0000000e0b0e7291 */ /* 0x004fe2000f8ec03f */
[----:B------:R-:W-:Y:S02]  /*15f0*/  CS2R R154, SRZ ;  /* 0x00000000009a7805 */ /* 0x000fe4000001ff00 */
[----:B------:R-:W-:Y:S01]  /*1600*/  CS2R R156, SRZ ;  /* 0x00000000009c7805 */ /* 0x000fe2000001ff00 */
[----:B------:R-:W-:Y:S01]  /*1610*/  STL [R1+0x5c], RZ ;  /* 0x00005cff01007387 */ /* 0x000fe20000100800 */
[----:B------:R-:W-:-:S02]  /*1620*/  CS2R R158, SRZ ;  /* 0x00000000009e7805 */ /* 0x000fc4000001ff00 */
[----:B------:R-:W-:Y:S02]  /*1630*/  CS2R R160, SRZ ;  /* 0x0000000000a07805 */ /* 0x000fe4000001ff00 */
[----:B------:R-:W-:Y:S02]  /*1640*/  CS2R R162, SRZ ;  /* 0x0000000000a27805 */ /* 0x000fe4000001ff00 */
[----:B0-----:R-:W-:Y:S01]  /*1650*/  LOP3.LUT R0, R0, 0x80, RZ, 0xc0, !PT ;  /* 0x0000008000007812 */ /* 0x001fe200078ec0ff */
[----:B------:R-:W-:Y:S01]  /*1660*/  STL [R1+0x58], RZ ;  /* 0x000058ff01007387 */ /* 0x000fe20000100800 */
[----:B---3--:R-:W-:Y:S02]  /*1670*/  ISETP.GE.AND P1, PT, R2, 0x1, PT ;  /* 0x000000010200780c */ /* 0x008fe40003f26270 */
[----:B------:R-:W-:Y:S02]  /*1680*/  CS2R R2, SRZ ;  /* 0x0000000000027805 */ /* 0x000fe4000001ff00 */
[----:B------:R-:W-:Y:S01]  /*1690*/  SHF.R.U32.HI R0, RZ, 0x7, R0 ;  /* 0x00000007ff007819 */ /* 0x000fe20000011600 */
[----:B------:R-:W-:Y:S01]  /*16a0*/  STL [R1+0x54], RZ ;  /* 0x000054ff01007387 */ /* 0x000fe20000100800 */
[----:B------:R-:W-:-:S02]  /*16b0*/  CS2R R164, SRZ ;  /* 0x0000000000a47805 */ /* 0x000fc4000001ff00 */
[----:B------:R-:W-:Y:S02]  /*16c0*/  CS2R R166, SRZ ;  /* 0x0000000000a67805 */ /* 0x000fe4000001ff00 */
[----:B------:R-:W-:Y:S01]  /*16d0*/  CS2R R168, SRZ ;  /* 0x0000000000a87805 */ /* 0x000fe2000001ff00 */
[----:B------:R-:W-:Y:S01]  /*16e0*/  STL [R1+0x50], RZ ;  /* 0x000050ff01007387 */ /* 0x000fe20000100800 */
[----:B------:R-:W-:Y:S02]  /*16f0*/  CS2R R170, SRZ ;  /* 0x0000000000aa7805 */ /* 0x000fe4000001ff00 */
[----:B------:R-:W-:Y:S02]  /*1700*/  CS2R R172, SRZ ;  /* 0x0000000000ac7805 */ /* 0x000fe4000001ff00 */
[----:B------:R-:W-:Y:S01]  /*1710*/  CS2R R174, SRZ ;  /* 0x0000000000ae7805 */ /* 0x000fe2000001ff00 */
[----:B------:R-:W0:Y:S01]  /*1720*/  SHFL.IDX PT, R0, R0, RZ, 0x1f ;  /* 0x00001fff00007589 */ /* 0x000e2200000e0000 */
[----:B------:R-:W-:-:S02]  /*1730*/  CS2R R176, SRZ ;  /* 0x0000000000b07805 */ /* 0x000fc4000001ff00 */
[----:B------:R-:W-:Y:S02]  /*1740*/  CS2R R178, SRZ ;  /* 0x0000000000b27805 */ /* 0x000fe4000001ff00 */
[----:B------:R-:W-:Y:S01]  /*1750*/  CS2R R180, SRZ ;  /* 0x0000000000b47805 */ /* 0x000fe2000001ff00 */
[----:B------:R1:W-:Y:S01]  /*1760*/  STL [R1+0x4c], RZ ;  /* 0x00004cff01007387 */ /* 0x0003e20000100800 */
[----:B------:R-:W-:Y:S02]  /*1770*/  CS2R R182, SRZ ;  /* 0x0000000000b67805 */ /* 0x000fe4000001ff00 */
[----:B------:R-:W-:Y:S02]  /*1780*/  CS2R R184, SRZ ;  /* 0x0000000000b87805 */ /* 0x000fe4000001ff00 */
[----:B------:R-:W-:Y:S01]  /*1790*/  CS2R R186, SRZ ;  /* 0x0000000000ba7805 */ /* 0x000fe2000001ff00 */
[----:B------:R1:W-:Y:S01]  /*17a0*/  STL [R1+0x48], RZ ;  /* 0x000048ff01007387 */ /* 0x0003e20000100800 */
        /* <DEDUP_REMOVED lines=14> */
[----:B------:R-:W-:Y:S02]  /*1890*/  CS2R R210, SRZ ;  /* 0x0000000000d27805 */ /* 0x000fe4000001ff00 */
[----:B0-----:R-:W-:Y:S01]  /*18a0*/  R2UR UR9, R0 ;  /* 0x00000000000972ca */ /* 0x001fe200000e0000 */
[----:B------:R1:W-:Y:S01]  /*18b0*/  STL [R1+0x38], RZ ;  /* 0x000038ff01007387 */ /* 0x0003e20000100800 */
[----:B------:R-:W-:Y:S01]  /*18c0*/  IMAD.MOV.U32 R0, RZ, RZ, RZ ;  /* 0x000000ffff007224 */ /* 0x000fe200078e00ff */
[----:B------:R-:W-:-:S02]  /*18d0*/  CS2R R212, SRZ ;  /* 0x0000000000d47805 */ /* 0x000fc4000001ff00 */
[----:B------:R-:W-:Y:S01]  /*18e0*/  CS2R R214, SRZ ;  /* 0x0000000000d67805 */ /* 0x000fe2000001ff00 */
[----:B------:R1:W-:Y:S01]  /*18f0*/  STL [R1+0x34], RZ ;  /* 0x000034ff01007387 */ /* 0x0003e20000100800 */
[----:B------:R-:W-:Y:S02]  /*1900*/  CS2R R216, SRZ ;  /* 0x0000000000d87805 */ /* 0x000fe4000001ff00 */
[----:B------:R-:W-:Y:S02]  /*1910*/  CS2R R218, SRZ ;  /* 0x0000000000da7805 */ /* 0x000fe4000001ff00 */
[----:B------:R-:W-:Y:S01]  /*1920*/  CS2R R220, SRZ ;  /* 0x0000000000dc7805 */ /* 0x000fe2000001ff00 */
[----:B------:R1:W-:Y:S01]  /*1930*/  STL [R1+0x30], RZ ;  /* 0x000030ff01007387 */ /* 0x0003e20000100800 */
[----:B------:R-:W-:Y:S02]  /*1940*/  CS2R R222, SRZ ;  /* 0x0000000000de7805 */ /* 0x000fe4000001ff00 */
[----:B------:R-:W-:Y:S01]  /*1950*/  CS2R R224, SRZ ;  /* 0x0000000000e07805 */ /* 0x000fe2000001ff00 */
[----:B------:R-:W-:Y:S01]  /*1960*/  IMAD.MOV.U32 R226, RZ, RZ, RZ ;  /* 0x000000ffffe27224 */ /* 0x000fe200078e00ff */
[----:B------:R1:W-:Y:S01]  /*1970*/  STL [R1+0x2c], RZ ;  /* 0x00002cff01007387 */ /* 0x0003e20000100800 */
[----:B------:R-:W-:Y:S01]  /*1980*/  ULEA.HI UR10, UR9, UR9, URZ, 0x1 ;  /* 0x00000009090a7291 */ /* 0x000fe2000f8f083f */
[----:B------:R-:W-:Y:S01]  /*1990*/  IMAD.U32 R227, RZ, RZ, UR4 ;  /* 0x00000004ffe37e24 */ /* 0x000fe2000f8e00ff */
[----:B------:R-:W-:Y:S01]  /*19a0*/  CS2R R24, SRZ ;  /* 0x0000000000187805 */ /* 0x000fe2000001ff00 */
[----:B------:R1:W-:Y:S01]  /*19b0*/  STL [R1+0x28], RZ ;  /* 0x000028ff01007387 */ /* 0x0003e20000100800 */
[----:B------:R-:W-:Y:S01]  /*19c0*/  ULOP3.LUT UR10, UR10, 0x1ffffe, URZ, 0xc0, !UPT ;  /* 0x001ffffe0a0a7892 */ /* 0x000fe2000f8ec03f */
[----:B----4-:R-:W-:-:S02]  /*19d0*/  CS2R R26, SRZ ;  /* 0x00000000001a7805 */ /* 0x010fc4000001ff00 */
[----:B------:R-:W-:Y:S01]  /*19e0*/  CS2R R28, SRZ ;  /* 0x00000000001c7805 */ /* 0x000fe2000001ff00 */
[----:B------:R1:W-:Y:S01]  /*19f0*/  STL [R1+0x24], RZ ;  /* 0x000024ff01007387 */ /* 0x0003e20000100800 */
[----:B------:R-:W-:Y:S01]  /*1a00*/  UIADD3 UR10, UR9, -UR10, URZ ;  /* 0x8000000a090a7290 */ /* 0x000fe2000fffe03f */
[----:B------:R-:W-:Y:S02]  /*1a10*/  CS2R R30, SRZ ;  /* 0x00000000001e7805 */ /* 0x000fe4000001ff00 */
[----:B------:R-:W-:Y:S01]  /*1a20*/  CS2R R32, SRZ ;  /* 0x0000000000207805 */ /* 0x000fe2000001ff00 */
[----:B------:R1:W-:Y:S01]  /*1a30*/  STL [R1+0x20], RZ ;  /* 0x000020ff01007387 */ /* 0x0003e20000100800 */
[----:B------:R-:W-:Y:S01]  /*1a40*/  ULEA UR10, UR10, UR14, 0xb ;  /* 0x0000000e0a0a7291 */ /* 0x000fe2000f8e583f */
[----:B------:R-:W-:Y:S02]  /*1a50*/  CS2R R34, SRZ ;  /* 0x0000000000227805 */ /* 0x000fe4000001ff00 */
[----:B------:R-:W-:Y:S01]  /*1a60*/  CS2R R36, SRZ ;  /* 0x0000000000247805 */ /* 0x000fe2000001ff00 */
[----:B------:R1:W-:Y:S01]  /*1a70*/  STL [R1+0x1c], RZ ;  /* 0x00001cff01007387 */ /* 0x0003e20000100800 */
[----:B------:R-:W-:Y:S01]  /*1a80*/  UIADD3 UR10, UR10, 0x200, URZ ;  /* 0x000002000a0a7890 */ /* 0x000fe2000fffe03f */
[----:B------:R-:W-:-:S02]  /*1a90*/  CS2R R38, SRZ ;  /* 0x0000000000267805 */ /* 0x000fc4000001ff00 */
[----:B------:R-:W-:Y:S01]  /*1aa0*/  CS2R R40, SRZ ;  /* 0x0000000000287805 */ /* 0x000fe2000001ff00 */
[----:B------:R1:W-:Y:S01]  /*1ab0*/  STL [R1+0x18], RZ ;  /* 0x000018ff01007387 */ /* 0x0003e20000100800 */
[----:B------:R-:W-:Y:S01]  /*1ac0*/  USHF.R.U32.HI UR10, URZ, 0x4, UR10 ;  /* 0x000000043f0a7899 */ /* 0x000fe2000801160a */
[----:B------:R-:W-:Y:S02]  /*1ad0*/  CS2R R42, SRZ ;  /* 0x00000000002a7805 */ /* 0x000fe4000001ff00 */
[----:B------:R-:W-:Y:S01]  /*1ae0*/  CS2R R44, SRZ ;  /* 0x00000000002c7805 */ /* 0x000fe2000001ff00 */
[----:B------:R1:W-:Y:S01]  /*1af0*/  STL [R1+0x14], RZ ;  /* 0x000014ff01007387 */ /* 0x0003e20000100800 */
[----:B------:R-:W-:Y:S01]  /*1b00*/  ULOP3.LUT UR15, UR10, 0x3fff, URZ, 0xc0, !UPT ;  /* 0x00003fff0a0f7892 */ /* 0x000fe2000f8ec03f */
        /* <DEDUP_REMOVED lines=18> */
[----:B------:R1:W-:Y:S01]  /*1c30*/  STL [R1], RZ ;  /* 0x000000ff01007387 */ /* 0x0003e20000100800 */
[----:B------:R-:W-:-:S02]  /*1c40*/  CS2R R74, SRZ ;  /* 0x00000000004a7805 */ /* 0x000fc4000001ff00 */
[----:B------:R-:W-:Y:S02]  /*1c50*/  CS2R R76, SRZ ;  /* 0x00000000004c7805 */ /* 0x000fe4000001ff00 */
[----:B------:R-:W-:Y:S02]  /*1c60*/  CS2R R78, SRZ ;  /* 0x00000000004e7805 */ /* 0x000fe4000001ff00 */
[----:B------:R-:W-:Y:S02]  /*1c70*/  CS2R R80, SRZ ;  /* 0x0000000000507805 */ /* 0x000fe4000001ff00 */
[----:B------:R-:W-:Y:S02]  /*1c80*/  CS2R R82, SRZ ;  /* 0x0000000000527805 */ /* 0x000fe4000001ff00 */
[----:B------:R-:W-:Y:S02]  /*1c90*/  CS2R R84, SRZ ;  /* 0x0000000000547805 */ /* 0x000fe4000001ff00 */
        /* <DEDUP_REMOVED lines=32> */
[----:B------:R-:W-:Y:S01]  /*1ea0*/  CS2R R150, SRZ ;  /* 0x0000000000967805 */ /* 0x000fe2000001ff00 */
[----:B-1----:R-:W-:Y:S06]  /*1eb0*/  @!P1 BRA `(.L_x_18) ;  /* 0x0000001000549947 */ /* 0x002fec0003800000 */
[----:B------:R-:W-:-:S06]  /*1ec0*/  UISETP.NE.AND UP0, UPT, UR22, 0x3, UPT ;  /* 0x000000031600788c */ /* 0x000fcc000bf05270 */
[----:B------:R-:W-:-:S13]  /*1ed0*/  PLOP3.LUT P2, PT, PT, PT, UP0, 0x80, 0x0 ;  /* 0x000000000000781c */ /* 0x000fda0003f4f008 */
[----:B------:R-:W-:Y:S05]  /*1ee0*/  @!P2 BRA `(.L_x_19) ;  /* 0x000000000004a947 */ /* 0x000fea0003800000 */
[----:B------:R-:W-:Y:S01]  /*1ef0*/  BPT.TRAP 0x1 ;  /* 0x000000040000795c */ /* 0x000fe20000300000 */
.L_x_19:
[----:B------:R-:W-:Y:S01]  /*1f00*/  ULEA UR6, UR5, UR14, 0x3 ;  /* 0x0000000e05067291 */ /* 0x000fe2000f8e183f */
[----:B------:R-:W-:-:S05]  /*1f10*/  IMAD.U32 R0, RZ, RZ, UR4 ;  /* 0x00000004ff007e24 */ /* 0x000fca000f8e00ff */
[----:B------:R-:W-:-:S04]  /*1f20*/  SHF.L.U32 R0, R0, 0x1f, RZ ;  /* 0x0000001f00007819 */ /* 0x000fc800000006ff */
[----:B------:R0:W1:Y:S01]  /*1f30*/  SYNCS.PHASECHK.TRANS64.TRYWAIT P1, [UR6], R0 ;  /* 0x00000000ff0075a7 */ /* 0x0000620008020146 */
[----:B------:R-:W-:Y:S05]  /*1f40*/  @!P2 BRA `(.L_x_20) ;  /* 0x000000000004a947 */ /* 0x000fea0003800000 */
[----:B------:R-:W-:Y:S01]  /*1f50*/  BPT.TRAP 0x1 ;  /* 0x000000040000795c */ /* 0x000fe20000300000 */
.L_x_20:
[----:B-1----:R-:W-:Y:S05]  /*1f60*/  @P1 BRA `(.L_x_21) ;  /* 0x0000000000081947 */ /* 0x002fea0003800000 */
[----:B------:R-:W1:Y:S02]  /*1f70*/  SYNCS.PHASECHK.TRANS64.TRYWAIT P1, [UR6], R0 ;  /* 0x00000000ff0075a7 */ /* 0x000e640008020146 */
[----:B-1----:R-:W-:Y:S05]  /*1f80*/  @!P1 BRA `(.L_x_22) ;  /* 0x000000e800d09947 */ /* 0x002fea0003800000 */
.L_x_21:
[----:B------:R2:W-:Y:S01]  /*1f90*/  STL [R1+0x74], RZ ;  /* 0x000074ff01007387 */ /* 0x0005e20000100800 */
[----:B------:R-:W-:Y:S01]  /*1fa0*/  UIADD3 UR6, UR14, 0x12200, URZ ;  /* 0x000122000e067890 */ /* 0x000fe2000fffe03f */
[----:B------:R-:W-:Y:S01]  /*1fb0*/  WARPGROUP.ARRIVE ;  /* 0x00000000000079c5 */ /* 0x000fe20000000000 */
[----:B------:R-:W-:Y:S01]  /*1fc0*/  ULDC UR7, c[0x0][0x50c] ;  /* 0x0001430000077ab9 */ /* 0x000fe20000000800 */
[----:B------:R2:W-:Y:S01]  /*1fd0*/  STL [R1+0x70], RZ ;  /* 0x000070ff01007387 */ /* 0x0005e20000100800 */
[----:B------:R-:W-:Y:S01]  /*1fe0*/  UISETP.NE.AND UP0, UPT, UR7, 0x1, UPT ;  /* 0x000000010700788c */ /* 0x000fe2000bf05270 */
[----:B01----:R-:W-:Y:S01]  /*1ff0*/  IMAD.MOV.U32 R0, RZ, RZ, RZ ;  /* 0x000000ffff007224 */ /* 0x003fe200078e00ff */
[----:B------:R-:W-:Y:S01]  /*2000*/  USHF.R.U32.HI UR6, URZ, 0x4, UR6 ;  /* 0x000000043f067899 */ /* 0x000fe20008011606 */
[----:B------:R2:W-:Y:S01]  /*2010*/  STL [R1+0x6c], RZ ;  /* 0x00006cff01007387 */ /* 0x0005e20000100800 */
[----:B------:R-:W-:Y:S01]  /*2020*/  USEL UR7, URZ, 0x1, UP0 ;  /* 0x000000013f077887 */ /* 0x000fe20008000000 */
[----:B------:R-:W-:Y:S01]  /*2030*/  CS2R R2, SRZ ;  /* 0x0000000000027805 */ /* 0x000fe2000001ff00 */
[----:B------:R-:W-:Y:S01]  /*2040*/  ULOP3.LUT UR6, UR6, 0x3fff, URZ, 0xc0, !UPT ;  /* 0x00003fff06067892 */ /* 0x000fe2000f8ec03f */
[----:B------:R2:W-:Y:S01]  /*2050*/  STL [R1+0x68], RZ ;  /* 0x000068ff01007387 */ /* 0x0005e20000100800 */
[----:B------:R-:W-:Y:S01]  /*2060*/  ULOP3.LUT UR8, UR15, 0x10000, URZ, 0xfc, !UPT ;  /* 0x000100000f087892 */ /* 0x000fe2000f8efc3f */
[----:B------:R-:W-:Y:S01]  /*2070*/  CS2R R4, SRZ ;  /* 0x0000000000047805 */ /* 0x000fe2000001ff00 */
[----:B------:R-:W-:Y:S01]  /*2080*/  ULOP3.LUT UR6, UR6, 0x10000, URZ, 0xfc, !UPT ;  /* 0x0001000006067892 */ /* 0x000fe2000f8efc3f */
[----:B------:R2:W-:Y:S01]  /*2090*/  STL [R1+0x64], RZ ;  /* 0x000064ff01007387 */ /* 0x0005e20000100800 */
[----:B------:R-:W-:Y:S01]  /*20a0*/  ISETP.NE.AND P1, PT, RZ, UR7, PT ;  /* 0x00000007ff007c0c */ /* 0x000fe2000bf25270 */
[----:B------:R-:W-:Y:S01]  /*20b0*/  ULEA UR8, UR5, UR8, 0x8 ;  /* 0x0000000805087291 */ /* 0x000fe2000f8e403f */
[----:B------:R-:W-:Y:S01]  /*20c0*/  CS2R R6, SRZ ;  /* 0x0000000000067805 */ /* 0x000fe2000001ff00 */
[----:B------:R2:W-:Y:S01]  /*20d0*/  STL [R1+0x60], RZ ;  /* 0x000060ff01007387 */ /* 0x0005e20000100800 */
[----:B------:R-:W-:Y:S01]  /*20e0*/  ULEA UR10, UR5, UR6, 0x9 ;  /* 0x00000006050a7291 */ /* 0x000fe2000f8e483f */
[----:B------:R-:W-:Y:S01]  /*20f0*/  CS2R R8, SRZ ;  /* 0x0000000000087805 */ /* 0x000fe2000001ff00 */
[----:B------:R-:W-:Y:S01]  /*2100*/  UMOV UR9, 0xc0000010 ;  /* 0xc000001000097882 */ /* 0x000fe20000000000 */
[----:B------:R2:W-:Y:S01]  /*2110*/  STL [R1+0x5c], RZ ;  /* 0x00005cff01007387 */ /* 0x0005e20000100800 */
[----:B------:R-:W-:Y:S01]  /*2120*/  UMOV UR11, 0xc0000010 ;  /* 0xc0000010000b7882 */ /* 0x000fe20000000000 */
[----:B------:R-:W-:Y:S01]  /*2130*/  UMOV UR6, 0x1 ;  /* 0x0000000100067882 */ /* 0x000fe20000000000 */
[----:B------:R-:W-:Y:S01]  /*2140*/  CS2R R10, SRZ ;  /* 0x00000000000a7805 */ /* 0x000fe2000001ff00 */
[----:B------:R2:W-:Y:S01]  /*2150*/  STL [R1+0x58], RZ ;  /* 0x000058ff01007387 */ /* 0x0005e20000100800 */
[----:B------:R-:W-:Y:S01]  /*2160*/  CS2R R12, SRZ ;  /* 0x00000000000c7805 */ /* 0x000fe2000001ff00 */
[----:B------:R-:W-:Y:S01]  /*2170*/  QGMMA.64x256x32.F32.E5M2.E5M2 R24, gdesc[UR8], RZ, !UPT, gsb0 ;  /* 0x03e00000081879f3 */ /* 0x000fe2000c0038ff */
        /* <DEDUP_REMOVED lines=55> */
[----:B------:R-:W-:Y:S01]  /*24f0*/  CS2R R224, SRZ ;  /* 0x0000000000e07805 */ /* 0x000fe2000001ff00 */
[----:B------:R-:W-:Y:S01]  /*2500*/  IMAD.MOV.U32 R226, RZ, RZ, RZ ;  /* 0x000000ffffe27224 */ /* 0x000fe200078e00ff */
[----:B------:R2:W-:Y:S04]  /*2510*/  STL [R1+0x1c], RZ ;  /* 0x00001cff01007387 */ /* 0x0005e80000100800 */
[----:B------:R2:W-:Y:S04]  /*2520*/  STL [R1+0x18], RZ ;  /* 0x000018ff01007387 */ /* 0x0005e80000100800 */
[----:B------:R2:W-:Y:S04]  /*2530*/  STL [R1+0x14], RZ ;  /* 0x000014ff01007387 */ /* 0x0005e80000100800 */
[----:B------:R2:W-:Y:S04]  /*2540*/  STL [R1+0x10], RZ ;  /* 0x000010ff01007387 */ /* 0x0005e80000100800 */
[----:B------:R2:W-:Y:S04]  /*2550*/  STL [R1+0xc], RZ ;  /* 0x00000cff01007387 */ /* 0x0005e80000100800 */
[----:B------:R2:W-:Y:S04]  /*2560*/  STL [R1+0x8], RZ ;  /* 0x000008ff01007387 */ /* 0x0005e80000100800 */
[----:B------:R2:W-:Y:S04]  /*2570*/  STL [R1+0x4], RZ ;  /* 0x000004ff01007387 */ /* 0x0005e80000100800 */
[----:B------:R2:W-:Y:S01]  /*2580*/  STL [R1], RZ ;  /* 0x000000ff01007387 */ /* 0x0005e20000100800 */
[----:B------:R-:W-:Y:S05]  /*2590*/  @!P1 BRA `(.L_x_23) ;  /* 0x0000000800809947 */ /* 0x000fea0003800000 */
[----:B------:R-:W-:Y:S02]  /*25a0*/  WARPGROUP.DEPBAR.LE gsb0, 0x0 ;  /* 0x00008000000079c5 */ /* 0x000fe40000010000 */
[----:B------:R-:W-:-:S01]  /*25b0*/  FADD R227, RZ, R122 ;  /* 0x0000007affe37221 */ /* 0x000fc20000000000 */
[----:B------:R-:W-:Y:S01]  /*25c0*/  FADD R226, RZ, R24 ;  /* 0x00000018ffe27221 */ /* 0x000fe20000000000 */
[----:B------:R-:W-:-:S01]  /*25d0*/  FADD R225, RZ, R25 ;  /* 0x00000019ffe17221 */ /* 0x000fc20000000000 */
[----:B------:R-:W-:Y:S01]  /*25e0*/  FADD R224, RZ, R26 ;  /* 0x0000001affe07221 */ /* 0x000fe20000000000 */
[----:B------:R-:W-:-:S01]  /*25f0*/  FADD R223, RZ, R27 ;  /* 0x0000001bffdf7221 */ /* 0x000fc20000000000 */
[----:B------:R0:W-:Y:S01]  /*2600*/  STL [R1], R227 ;  /* 0x000000e301007387 */ /* 0x0001e20000100800 */
[----:B------:R-:W-:-:S01]  /*2610*/  FADD R222, RZ, R28 ;  /* 0x0000001cffde7221 */ /* 0x000fc20000000000 */
[----:B------:R-:W-:Y:S01]  /*2620*/  FADD R221, RZ, R29 ;  /* 0x0000001dffdd7221 */ /* 0x000fe20000000000 */
[----:B------:R-:W-:-:S01]  /*2630*/  FADD R220, RZ, R30 ;  /* 0x0000001effdc7221 */ /* 0x000fc20000000000 */
[----:B------:R-:W-:Y:S01]  /*2640*/  FADD R219, RZ, R31 ;  /* 0x0000001fffdb7221 */ /* 0x000fe20000000000 */
[----:B------:R-:W-:-:S01]  /*2650*/  FADD R218, RZ, R32 ;  /* 0x00000020ffda7221 */ /* 0x000fc20000000000 */
[----:B------:R-:W-:Y:S01]  /*2660*/  FADD R217, RZ, R33 ;  /* 0x00000021ffd97221 */ /* 0x000fe20000000000 */
[----:B------:R-:W-:-:S01]  /*2670*/  FADD R216, RZ, R34 ;  /* 0x00000022ffd87221 */ /* 0x000fc20000000000 */
[----:B------:R-:W-:Y:S01]  /*2680*/  FADD R215, RZ, R35 ;  /* 0x00000023ffd77221 */ /* 0x000fe20000000000 */
[----:B------:R-:W-:-:S01]  /*2690*/  FADD R214, RZ, R36 ;  /* 0x00000024ffd67221 */ /* 0x000fc20000000000 */
[----:B0-----:R-:W-:Y:S01]  /*26a0*/  FADD R227, RZ, R123 ;  /* 0x0000007bffe37221 */ /* 0x001fe20000000000 */
[----:B------:R-:W-:-:S01]  /*26b0*/  FADD R213, RZ, R37 ;  /* 0x00000025ffd57221 */ /* 0x000fc20000000000 */
[----:B------:R-:W-:Y:S01]  /*26c0*/  FADD R212, RZ, R38 ;  /* 0x00000026ffd47221 */ /* 0x000fe20000000000 */
[----:B------:R-:W-:-:S01]  /*26d0*/  FADD R211, RZ, R39 ;  /* 0x00000027ffd37221 */ /* 0x000fc20000000000 */
[----:B------:R-:W-:Y:S01]  /*26e0*/  FADD R210, RZ, R40 ;  /* 0x00000028ffd27221 */ /* 0x000fe20000000000 */
[----:B------:R0:W-:Y:S01]  /*26f0*/  STL [R1+0x4], R227 ;  /* 0x000004e301007387 */ /* 0x0001e20000100800 */
        /* <DEDUP_REMOVED lines=93> */
[----:B------:R-:W-:Y:S01]  /*2cd0*/  UMOV UR6, URZ ;  /* 0x0000003f00067c82 */ /* 0x000fe20008000000 */
[----:B0-----:R-:W-:-:S05]  /*2ce0*/  FADD R227, RZ, R130 ;  /* 0x00000082ffe37221 */ /* 0x001fca0000000000 */
[----:B------:R0:W-:Y:S02]  /*2cf0*/  STL [R1+0x20], R227 ;  /* 0x000020e301007387 */ /* 0x0001e40000100800 */
        /* <DEDUP_REMOVED lines=42> */
.L_x_23:
[----:B------:R-:W-:-:S04]  /*2fa0*/  UIADD3 UR16, UR5, 0x1, URZ ;  /* 0x0000000105107890 */ /* 0x000fc8000fffe03f */
[----:B------:R-:W-:-:S04]  /*2fb0*/  UISETP.NE.AND UP0, UPT, UR16, 0x12, UPT ;  /* 0x000000121000788c */ /* 0x000fc8000bf05270 */
[----:B------:R-:W-:Y:S02]  /*2fc0*/  USEL UR8, URZ, 0x1, UP0 ;  /* 0x000000013f087887 */ /* 0x000fe40008000000 */
[----:B------:R-:W-:Y:S02]  /*2fd0*/  USEL UR16, UR16, URZ, UP0 ;  /* 0x0000003f10107287 */ /* 0x000fe40008000000 */
[----:B------:R-:W-:-:S06]  /*2fe0*/  ULOP3.LUT UR8, UR4, UR8, URZ, 0x3c, !UPT ;  /* 0x0000000804087292 */ /* 0x000fcc000f8e3c3f */
[----:B0-----:R-:W-:Y:S01]  /*2ff0*/  IMAD.U32 R227, RZ, RZ, UR8 ;  /* 0x00000008ffe37e24 */ /* 0x001fe2000f8e00ff */
[----:B------:R-:W-:-:S06]  /*3000*/  UMOV UR8, 0x1 ;  /* 0x0000000100087882 */ /* 0x000fcc0000000000 */
.L_x_18:
[----:B------:R-:W-:-:S04]  /*3010*/  UISETP.LT.AND UP0, UPT, UR12, 0x1, UPT ;  /* 0x000000010c00788c */ /* 0x000fc8000bf01270 */
[----:B------:R-:W-:-:S04]  /*3020*/  USEL UR9, UR12, 0x1, UP0 ;  /* 0x000000010c097887 */ /* 0x000fc80008000000 */
[----:B------:R-:W-:-:S04]  /*3030*/  UIADD3 UR9, UR12, -UR9, URZ ;  /* 0x800000090c097290 */ /* 0x000fc8000fffe03f */
[----:B------:R-:W-:-:S06]  /*3040*/  UISETP.GE.AND UP0, UPT, UR9, 0x1, UPT ;  /* 0x000000010900788c */ /* 0x000fcc000bf06270 */
[----:B------:R-:W-:-:S13]  /*3050*/  PLOP3.LUT P1, PT, PT, PT, UP0, 0x80, 0x0 ;  /* 0x000000000000781c */ /* 0x000fda0003f2f008 */
[----:B------:R-:W-:Y:S05]  /*3060*/  @!P1 BRA `(.L_x_24) ;  /* 0x0000001000809947 */ /* 0x000fea0003800000 */
[----:B------:R-:W-:Y:S01]  /*3070*/  IMAD.U32 R228, RZ, RZ, UR9 ;  /* 0x00000009ffe47e24 */ /* 0x000fe2000f8e00ff */
[----:B------:R-:W-:Y:S01]  /*3080*/  UMOV UR17, UR5 ;  /* 0x0000000500117c82 */ /* 0x000fe20008000000 */
[----:B------:R-:W-:-:S05]  /*3090*/  ULDC UR24, c[0x0][0x50c] ;  /* 0x0001430000187ab9 */ /* 0x000fca0000000800 */
.L_x_32:
[----:B------:R-:W-:-:S06]  /*30a0*/  UISETP.NE.AND UP0, UPT, UR22, 0x3, UPT ;  /* 0x000000031600788c */ /* 0x000fcc000bf05270 */
[----:B------:R-:W-:-:S13]  /*30b0*/  PLOP3.LUT P2, PT, PT, PT, UP0, 0x80, 0x0 ;  /* 0x000000000000781c */ /* 0x000fda0003f4f008 */
[----:B01---5:R-:W-:Y:S05]  /*30c0*/  @!P2 BRA `(.L_x_25) ;  /* 0x000000000004a947 */ /* 0x023fea0003800000 */
[----:B------:R-:W-:Y:S01]  /*30d0*/  BPT.TRAP 0x1 ;  /* 0x000000040000795c */ /* 0x000fe20000300000 */
.L_x_25:
[----:B------:R-:W0:Y:S01]  /*30e0*/  S2UR UR9, SR_CgaCtaId ;  /* 0x00000000000979c3 */ /* 0x000e220000008800 */
[----:B------:R-:W-:Y:S01]  /*30f0*/  UMOV UR14, 0x400 ;  /* 0x00000400000e7882 */ /* 0x000fe20000000000 */
[----:B------:R-:W-:Y:S01]  /*3100*/  SHF.L.U32 R229, R227, 0x1f, RZ ;  /* 0x0000001fe3e57819 */ /* 0x000fe200000006ff */
[----:B0-----:R-:W-:-:S04]  /*3110*/  ULEA UR14, UR9, UR14, 0x18 ;  /* 0x0000000e090e7291 */ /* 0x001fc8000f8ec03f */
[----:B------:R-:W-:-:S09]  /*3120*/  ULEA UR9, UR16, UR14, 0x3 ;  /* 0x0000000e10097291 */ /* 0x000fd2000f8e183f */
[----:B------:R0:W1:Y:S01]  /*3130*/  SYNCS.PHASECHK.TRANS64.TRYWAIT P1, [UR9], R229 ;  /* 0x000000e5ff0075a7 */ /* 0x0000620008020149 */
[----:B------:R-:W-:Y:S05]  /*3140*/  @!P2 BRA `(.L_x_26) ;  /* 0x000000000004a947 */ /* 0x000fea0003800000 */
[----:B------:R-:W-:Y:S01]  /*3150*/  BPT.TRAP 0x1 ;  /* 0x000000040000795c */ /* 0x000fe20000300000 */
.L_x_26:
[----:B-1----:R-:W-:Y:S05]  /*3160*/  @P1 BRA `(.L_x_27) ;  /* 0x0000000000081947 */ /* 0x002fea0003800000 */
[----:B------:R-:W1:Y:S02]  /*3170*/  SYNCS.PHASECHK.TRANS64.TRYWAIT P1, [UR9], R229 ;  /* 0x000000e5ff0075a7 */ /* 0x000e640008020149 */
[----:B-1----:R-:W-:Y:S05]  /*3180*/  @!P1 BRA `(.L_x_28) ;  /* 0x000000d800689947 */ /* 0x002fea0003800000 */
.L_x_27:
[----:B------:R-:W-:Y:S01]  /*3190*/  UIADD3 UR9, UR14, 0x12200, URZ ;  /* 0x000122000e097890 */ /* 0x000fe2000fffe03f */
[----:B------:R-:W-:Y:S01]  /*31a0*/  WARPGROUP.ARRIVE ;  /* 0x00000000000079c5 */ /* 0x000fe20000000000 */
[----:B------:R-:W-:Y:S02]  /*31b0*/  UISETP.NE.AND UP0, UPT, UR7, URZ, UPT ;  /* 0x0000003f0700728c */ /* 0x000fe4000bf05270 */
[----:B------:R-:W-:Y:S02]  /*31c0*/  USHF.R.U32.HI UR9, URZ, 0x4, UR9 ;  /* 0x000000043f097899 */ /* 0x000fe40008011609 */
[----:B------:R-:W-:Y:S02]  /*31d0*/  USEL UR8, UR8, URZ, !UP0 ;  /* 0x0000003f08087287 */ /* 0x000fe4000c000000 */
[----:B------:R-:W-:Y:S02]  /*31e0*/  ULOP3.LUT UR9, UR9, 0x3fff, URZ, 0xc0, !UPT ;  /* 0x00003fff09097892 */ /* 0x000fe4000f8ec03f */
[----:B------:R-:W-:-:S02]  /*31f0*/  ULOP3.LUT UR7, UR15, 0x10000, URZ, 0xfc, !UPT ;  /* 0x000100000f077892 */ /* 0x000fc4000f8efc3f */
[----:B------:R-:W-:Y:S02]  /*3200*/  ULOP3.LUT UR9, UR9, 0x10000, URZ, 0xfc, !UPT ;  /* 0x0001000009097892 */ /* 0x000fe4000f8efc3f */
[----:B------:R-:W-:Y:S02]  /*3210*/  UISETP.NE.U32.AND UP0, UPT, UR8, URZ, UPT ;  /* 0x0000003f0800728c */ /* 0x000fe4000bf05070 */
[----:B------:R-:W-:Y:S02]  /*3220*/  ULEA UR8, UR16, UR7, 0x8 ;  /* 0x0000000710087291 */ /* 0x000fe4000f8e403f */
[----:B------:R-:W-:Y:S01]  /*3230*/  ULEA UR10, UR16, UR9, 0x9 ;  /* 0x00000009100a7291 */ /* 0x000fe2000f8e483f */
[----:B------:R-:W-:Y:S02]  /*3240*/  UMOV UR11, 0xc0000010 ;  /* 0xc0000010000b7882 */ /* 0x000fe40000000000 */
[----:B------:R-:W-:Y:S01]  /*3250*/  UMOV UR9, 0xc0000010 ;  /* 0xc000001000097882 */ /* 0x000fe20000000000 */
[----:B------:R-:W-:-:S05]  /*3260*/  UIADD3 UR6, UR6, 0x1, URZ ;  /* 0x0000000106067890 */ /* 0x000fca000fffe03f */
[----:B------:R-:W-:Y:S01]  /*3270*/  QGMMA.64x256x32.F32.E5M2.E5M2 R24, gdesc[UR8], R24, UP0, gsb0 ;  /* 0x03e00000081879f3 */ /* 0x000fe2000b803818 */
[----:B------:R-:W-:-:S04]  /*3280*/  UISETP.NE.AND UP0, UPT, UR6, UR24, UPT ;  /* 0x000000180600728c */ /* 0x000fc8000bf05270 */
[----:B------:R-:W-:-:S06]  /*3290*/  USEL UR7, URZ, 0x1, UP0 ;  /* 0x000000013f077887 */ /* 0x000fcc0008000000 */
[----:B------:R-:W-:Y:S01]  /*32a0*/  ISETP.NE.AND P1, PT, RZ, UR7, PT ;  /* 0x00000007ff007c0c */ /* 0x000fe2000bf25270 */
[----:B------:R-:W-:-:S12]  /*32b0*/  WARPGROUP.DEPBAR.LE gsb0, 0x1 ;  /* 0x00008000000079c5 */ /* 0x000fd80000010100 */
[----:B------:R-:W-:Y:S05]  /*32c0*/  @!P1 BRA `(.L_x_29) ;  /* 0x0000000c00809947 */ /* 0x000fea0003800000 */
[----:B------:R-:W-:Y:S02]  /*32d0*/  WARPGROUP.DEPBAR.LE gsb0, 0x0 ;  /* 0x00008000000079c5 */ /* 0x000fe40000010000 */
[----:B------:R-:W-:-:S01]  /*32e0*/  FADD R226, R24, R226 ;  /* 0x000000e218e27221 */ /* 0x000fc20000000000 */
[----:B------:R-:W-:Y:S01]  /*32f0*/  FADD R225, R25, R225 ;  /* 0x000000e119e17221 */ /* 0x000fe20000000000 */
[----:B------:R1:W-:Y:S01]  /*3300*/  STL [R1+0x8c], R227 ;  /* 0x00008ce301007387 */ /* 0x0003e20000100800 */
[----:B------:R-:W-:-:S01]  /*3310*/  FADD R224, R26, R224 ;  /* 0x000000e01ae07221 */ /* 0x000fc20000000000 */
[----:B------:R-:W-:Y:S01]  /*3320*/  FADD R223, R27, R223 ;  /* 0x000000df1bdf7221 */ /* 0x000fe20000000000 */
[----:B------:R-:W-:-:S01]  /*3330*/  FADD R222, R28, R222 ;  /* 0x000000de1cde7221 */ /* 0x000fc20000000000 */
[----:B------:R-:W-:Y:S01]  /*3340*/  FADD R221, R29, R221 ;  /* 0x000000dd1ddd7221 */ /* 0x000fe20000000000 */
[----:B-1----:R-:W3:Y:S04]  /*3350*/  LDL.LU R227, [R1+0x30] ;  /* 0x0000300001e37983 */ /* 0x002ee80000300800 */
[----:B------:R1:W-:Y:S01]  /*3360*/  STL [R1+0x90], R226 ;  /* 0x000090e201007387 */ /* 0x0003e20000100800 */
[----:B------:R-:W-:-:S01]  /*3370*/  FADD R220, R30, R220 ;  /* 0x000000dc1edc7221 */ /* 0x000fc20000000000 */
[----:B------:R-:W-:-:S02]  /*3380*/  FADD R219, R31, R219 ;  /* 0x000000db1fdb7221 */ /* 0x000fc40000000000 */
[----:B-1----:R-:W4:Y:S04]  /*3390*/  LDL.LU R226, [R1+0x2c] ;  /* 0x00002c0001e27983 */ /* 0x002f280000300800 */
[----:B------:R1:W-:Y:S01]  /*33a0*/  STL [R1+0x94], R225 ;  /* 0x000094e101007387 */ /* 0x0003e20000100800 */
[----:B------:R-:W-:-:S03]  /*33b0*/  FADD R218, R32, R218 ;  /* 0x000000da20da7221 */ /* 0x000fc60000000000 */
[----:B-1----:R-:W2:Y:S04]  /*33c0*/  LDL.LU R225, [R1+0x28] ;  /* 0x0000280001e17983 */ /* 0x002ea80000300800 */
        /* <DEDUP_REMOVED lines=9> */
[----:B------:R1:W-:Y:S04]  /*3460*/  STL [R1+0xa4], R221 ;  /* 0x0000a4dd01007387 */ /* 0x0003e80000100800 */
        /* <DEDUP_REMOVED lines=12> */
[----:B-1----:R-:W2:Y:S01]  /*3530*/  LDL.LU R215, [R1] ;  /* 0x0000000001d77983 */ /* 0x002ea20000300800 */
[----:B------:R-:W-:-:S01]  /*3540*/  FADD R214, R36, R214 ;  /* 0x000000d624d67221 */ /* 0x000fc20000000000 */
[----:B------:R-:W-:Y:S01]  /*3550*/  FADD R213, R37, R213 ;  /* 0x000000d525d57221 */ /* 0x000fe20000000000 */
[----:B------:R-:W-:-:S01]  /*3560*/  FADD R212, R38, R212 ;  /* 0x000000d426d47221 */ /* 0x000fc20000000000 */
[----:B------:R-:W-:Y:S01]  /*3570*/  FADD R211, R39, R211 ;  /* 0x000000d327d37221 */ /* 0x000fe20000000000 */
[----:B------:R-:W-:-:S01]  /*3580*/  FADD R210, R40, R210 ;  /* 0x000000d228d27221 */ /* 0x000fc20000000000 */
[----:B------:R-:W-:Y:S01]  /*3590*/  STL [R1+0xc0], R214 ;  /* 0x0000c0d601007387 */ /* 0x000fe20000100800 */
        /* <DEDUP_REMOVED lines=11> */
[----:B------:R1:W-:Y:S01]  /*3650*/  STL [R1+0xcc], R211 ;  /* 0x0000ccd301007387 */ /* 0x0003e20000100800 */
[----:B------:R-:W-:-:S01]  /*3660*/  FADD R200, R50, R200 ;  /* 0x000000c832c87221 */ /* 0x000fc20000000000 */
[----:B------:R-:W-:Y:S01]  /*3670*/  FADD R199, R51, R199 ;  /* 0x000000c733c77221 */ /* 0x000fe20000000000 */
        /* <DEDUP_REMOVED lines=69> */
[----:B-----5:R-:W-:Y:S01]  /*3ad0*/  FADD R0, R121, R0 ;  /* 0x0000000079007221 */ /* 0x020fe20000000000 */
[----:B---3--:R-:W-:-:S01]  /*3ae0*/  FADD R227, R134, R227 ;  /* 0x000000e386e37221 */ /* 0x008fc20000000000 */
[----:B----4-:R-:W-:Y:S01]  /*3af0*/  FADD R226, R133, R226 ;  /* 0x000000e285e27221 */ /* 0x010fe20000000000 */
[----:B--2---:R-:W-:-:S01]  /*3b00*/  FADD R225, R132, R225 ;  /* 0x000000e184e17221 */ /* 0x004fc20000000000 */
        /* <DEDUP_REMOVED lines=9> */
[----:B------:R-:W-:-:S05]  /*3ba0*/  FADD R215, R122, R215 ;  /* 0x000000d77ad77221 */ /* 0x000fca0000000000 */
[----:B------:R2:W-:Y:S04]  /*3bb0*/  STL [R1], R215 ;  /* 0x000000d701007387 */ /* 0x0005e80000100800 */
[----:B------:R3:W-:Y:S04]  /*3bc0*/  STL [R1+0x4], R216 ;  /* 0x000004d801007387 */ /* 0x0007e80000100800 */
        /* <DEDUP_REMOVED lines=8> */
[----:B-1----:R-:W4:Y:S04]  /*3c50*/  LDL.LU R211, [R1+0x34] ;  /* 0x0000340001d37983 */ /* 0x002f280000300800 */
[----:B------:R1:W-:Y:S04]  /*3c60*/  STL [R1+0x28], R225 ;  /* 0x000028e101007387 */ /* 0x0003e80000100800 */
[----:B------:R-:W4:Y:S04]  /*3c70*/  LDL.LU R212, [R1+0x38] ;  /* 0x0000380001d47983 */ /* 0x000f280000300800 */
[----:B------:R1:W-:Y:S04]  /*3c80*/  STL [R1+0x2c], R226 ;  /* 0x00002ce201007387 */ /* 0x0003e80000100800 */
[----:B------:R-:W4:Y:S04]  /*3c90*/  LDL.LU R213, [R1+0x3c] ;  /* 0x00003c0001d57983 */ /* 0x000f280000300800 */
[----:B------:R1:W-:Y:S04]  /*3ca0*/  STL [R1+0x30], R227 ;  /* 0x000030e301007387 */ /* 0x0003e80000100800 */
[----:B------:R-:W4:Y:S04]  /*3cb0*/  LDL.LU R214, [R1+0x40] ;  /* 0x0000400001d67983 */ /* 0x000f280000300800 */
[----:B--2---:R-:W2:Y:S04]  /*3cc0*/  LDL.LU R215, [R1+0x44] ;  /* 0x0000440001d77983 */ /* 0x004ea80000300800 */
[----:B---3--:R-:W3:Y:S04]  /*3cd0*/  LDL.LU R216, [R1+0x48] ;  /* 0x0000480001d87983 */ /* 0x008ee80000300800 */
[----:B----4-:R-:W4:Y:S04]  /*3ce0*/  LDL.LU R217, [R1+0x4c] ;  /* 0x00004c0001d97983 */ /* 0x010f280000300800 */
[----:B0-----:R-:W4:Y:S04]  /*3cf0*/  LDL.LU R218, [R1+0x50] ;  /* 0x0000500001da7983 */ /* 0x001f280000300800 */
[----:B------:R-:W4:Y:S04]  /*3d00*/  LDL.LU R219, [R1+0x54] ;  /* 0x0000540001db7983 */ /* 0x000f280000300800 */
[----:B------:R-:W4:Y:S04]  /*3d10*/  LDL.LU R220, [R1+0x58] ;  /* 0x0000580001dc7983 */ /* 0x000f280000300800 */
[----:B------:R-:W4:Y:S04]  /*3d20*/  LDL.LU R221, [R1+0x5c] ;  /* 0x00005c0001dd7983 */ /* 0x000f280000300800 */
[----:B------:R-:W4:Y:S04]  /*3d30*/  LDL.LU R222, [R1+0x60] ;  /* 0x0000600001de7983 */ /* 0x000f280000300800 */
[----:B------:R-:W4:Y:S04]  /*3d40*/  LDL.LU R223, [R1+0x64] ;  /* 0x0000640001df7983 */ /* 0x000f280000300800 */
[----:B------:R-:W4:Y:S04]  /*3d50*/  LDL.LU R224, [R1+0x68] ;  /* 0x0000680001e07983 */ /* 0x000f280000300800 */
[----:B-1----:R-:W4:Y:S04]  /*3d60*/  LDL.LU R225, [R1+0x6c] ;  /* 0x00006c0001e17983 */ /* 0x002f280000300800 */
[----:B------:R-:W4:Y:S04]  /*3d70*/  LDL.LU R226, [R1+0x70] ;  /* 0x0000700001e27983 */ /* 0x000f280000300800 */
[----:B------:R-:W4:Y:S01]  /*3d80*/  LDL.LU R227, [R1+0x74] ;  /* 0x0000740001e37983 */ /* 0x000f220000300800 */
[----:B------:R-:W-:-:S05]  /*3d90*/  FADD R211, R135, R211 ;  /* 0x000000d387d37221 */ /* 0x000fca0000000000 */
[----:B------:R0:W-:Y:S01]  /*3da0*/  STL [R1+0x34], R211 ;  /* 0x000034d301007387 */ /* 0x0001e20000100800 */
[----:B------:R-:W-:-:S03]  /*3db0*/  FADD R212, R136, R212 ;  /* 0x000000d488d47221 */ /* 0x000fc60000000000 */
[----:B0-----:R1:W5:Y:S01]  /*3dc0*/  LDL.LU R211, [R1+0xcc] ;  /* 0x0000cc0001d37983 */ /* 0x0013620000300800 */
[----:B------:R-:W-:-:S03]  /*3dd0*/  FADD R213, R137, R213 ;  /* 0x000000d589d57221 */ /* 0x000fc60000000000 */
[----:B------:R0:W-:Y:S01]  /*3de0*/  STL [R1+0x38], R212 ;  /* 0x000038d401007387 */ /* 0x0001e20000100800 */
[----:B------:R-:W-:-:S01]  /*3df0*/  FADD R214, R138, R214 ;  /* 0x000000d68ad67221 */ /* 0x000fc20000000000 */
[----:B--2---:R-:W-:Y:S02]  /*3e00*/  FADD R215, R139, R215 ;  /* 0x000000d78bd77221 */ /* 0x004fe40000000000 */
[----:B0-----:R1:W5:Y:S01]  /*3e10*/  LDL.LU R212, [R1+0xc8] ;  /* 0x0000c80001d47983 */ /* 0x0013620000300800 */
[----:B---3--:R-:W-:-:S03]  /*3e20*/  FADD R216, R140, R216 ;  /* 0x000000d88cd87221 */ /* 0x008fc60000000000 */
[----:B------:R0:W-:Y:S01]  /*3e30*/  STL [R1+0x3c], R213 ;  /* 0x00003cd501007387 */ /* 0x0001e20000100800 */
[----:B----4-:R-:W-:-:S03]  /*3e40*/  FADD R217, R141, R217 ;  /* 0x000000d98dd97221 */ /* 0x010fc60000000000 */
[----:B0-----:R1:W5:Y:S01]  /*3e50*/  LDL.LU R213, [R1+0xc4] ;  /* 0x0000c40001d57983 */ /* 0x0013620000300800 */
[----:B------:R-:W-:-:S03]  /*3e60*/  FADD R218, R142, R218 ;  /* 0x000000da8eda7221 */ /* 0x000fc60000000000 */
[----:B------:R0:W-:Y:S01]  /*3e70*/  STL [R1+0x40], R214 ;  /* 0x000040d601007387 */ /* 0x0001e20000100800 */
[----:B------:R-:W-:-:S01]  /*3e80*/  FADD R219, R143, R219 ;  /* 0x000000db8fdb7221 */ /* 0x000fc20000000000 */
[----:B------:R-:W-:Y:S02]  /*3e90*/  FADD R220, R144, R220 ;  /* 0x000000dc90dc7221 */ /* 0x000fe40000000000 */
[----:B0-----:R1:W5:Y:S04]  /*3ea0*/  LDL.LU R214, [R1+0xc0] ;  /* 0x0000c00001d67983 */ /* 0x0013680000300800 */
[----:B------:R0:W-:Y:S01]  /*3eb0*/  STL [R1+0x44], R215 ;  /* 0x000044d701007387 */ /* 0x0001e20000100800 */
[----:B------:R-:W-:-:S01]  /*3ec0*/  FADD R221, R145, R221 ;  /* 0x000000dd91dd7221 */ /* 0x000fc20000000000 */
[----:B------:R-:W-:-:S02]  /*3ed0*/  FADD R222, R146, R222 ;  /* 0x000000de92de7221 */ /* 0x000fc40000000000 */
[----:B0-----:R1:W5:Y:S04]  /*3ee0*/  LDL.LU R215, [R1+0xbc] ;  /* 0x0000bc0001d77983 */ /* 0x0013680000300800 */
[----:B------:R0:W-:Y:S01]  /*3ef0*/  STL [R1+0x48], R216 ;  /* 0x000048d801007387 */ /* 0x0001e20000100800 */
[----:B------:R-:W-:-:S03]  /*3f00*/  FADD R223, R147, R223 ;  /* 0x000000df93df7221 */ /* 0x000fc60000000000 */
        /* <DEDUP_REMOVED lines=13> */
[----:B------:R0:W-:Y:S04]  /*3fe0*/  STL [R1+0x5c], R221 ;  /* 0x00005cdd01007387 */ /* 0x0001e80000100800 */
        /* <DEDUP_REMOVED lines=12> */
[----:B0-----:R1:W5:Y:S01]  /*40b0*/  LDL.LU R227, [R1+0x8c] ;  /* 0x00008c0001e37983 */ /* 0x0013620000300800 */
[----:B------:R-:W-:-:S05]  /*40c0*/  UMOV UR6, URZ ;  /* 0x0000003f00067c82 */ /* 0x000fca0008000000 */
.L_x_29:
[----:B------:R-:W-:Y:S05]  /*40d0*/  @!P2 BRA `(.L_x_30) ;  /* 0x000000000004a947 */ /* 0x000fea0003800000 */
[----:B------:R-:W-:Y:S01]  /*40e0*/  BPT.TRAP 0x1 ;  /* 0x000000040000795c */ /* 0x000fe20000300000 */
.L_x_30:
[----:B-----5:R3:W-:Y:S04]  /*40f0*/  STL [R1+0x8c], R0 ;  /* 0x00008c0001007387 */ /* 0x0207e80000100800 */
[----:B---3--:R-:W3:Y:S01]  /*4100*/  LDL R0, [R1+0x78] ;  /* 0x0000780001007983 */ /* 0x008ee20000100800 */
[----:B0-----:R-:W-:-:S05]  /*4110*/  IMAD.U32 R229, RZ, RZ, UR17 ;  /* 0x00000011ffe57e24 */ /* 0x001fca000f8e00ff */
[----:B------:R-:W-:-:S05]  /*4120*/  @P0 LEA R229, R229, UR14, 0x3 ;  /* 0x0000000ee5e50c11 */ /* 0x000fca000f8e18ff */
[----:B------:R-:W-:Y:S01]  /*4130*/  @P0 VIADD R229, R229, 0x90 ;  /* 0x00000090e5e50836 */ /* 0x000fe20000000000 */
[----:B------:R-:W-:-:S06]  /*4140*/  UISETP.GT.U32.AND UP0, UPT, UR13, 0x1, UPT ;  /* 0x000000010d00788c */ /* 0x000fcc000bf04070 */
[----:B------:R-:W-:Y:S02]  /*4150*/  PLOP3.LUT P1, PT, PT, PT, UP0, 0x80, 0x0 ;  /* 0x000000000000781c */ /* 0x000fe40003f2f008 */
[----:B---3--:R-:W-:Y:S02]  /*4160*/  @P0 PRMT R229, R0, 0x654, R229 ;  /* 0x0000065400e50816 */ /* 0x008fe400000000e5 */
[----:B------:R0:W5:Y:S02]  /*4170*/  LDL.LU R0, [R1+0x8c] ;  /* 0x00008c0001007983 */ /* 0x0001640000300800 */
[----:B------:R0:W-:Y:S07]  /*4180*/  @P0 SYNCS.ARRIVE.TRANS64.RED.A1T0 RZ, [R229+URZ], RZ ;  /* 0x000000ffe5ff09a7 */ /* 0x0001ee000810043f */
[----:B------:R-:W-:Y:S05]  /*4190*/  @P1 BRA `(.L_x_31) ;  /* 0x0000000000041947 */ /* 0x000fea0003800000 */
[----:B------:R-:W-:Y:S01]  /*41a0*/  BPT.TRAP 0x1 ;  /* 0x000000040000795c */ /* 0x000fe20000300000 */
.L_x_31:
[----:B------:R-:W-:Y:S01]  /*41b0*/  UIADD3 UR16, UR16, 0x1, URZ ;  /* 0x0000000110107890 */ /* 0x000fe2000fffe03f */
[C---:B------:R-:W-:Y:S01]  /*41c0*/  ISETP.GT.AND P1, PT, R228.reuse, 0x1, PT ;  /* 0x00000001e400780c */ /* 0x040fe20003f24270 */
[----:B------:R-:W-:Y:S01]  /*41d0*/  UIADD3 UR17, UR17, 0x1, URZ ;  /* 0x0000000111117890 */ /* 0x000fe2000fffe03f */
[----:B------:R-:W-:Y:S01]  /*41e0*/  VIADD R228, R228, 0xffffffff ;  /* 0xffffffffe4e47836 */ /* 0x000fe20000000000 */
[----:B------:R-:W-:Y:S02]  /*41f0*/  UISETP.NE.AND UP0, UPT, UR16, 0x12, UPT ;  /* 0x000000121000788c */ /* 0x000fe4000bf05270 */
[----:B------:R-:W-:Y:S02]  /*4200*/  UISETP.NE.AND UP1, UPT, UR17, 0x12, UPT ;  /* 0x000000121100788c */ /* 0x000fe4000bf25270 */
[----:B------:R-:W-:Y:S02]  /*4210*/  USEL UR8, URZ, 0x1, UP0 ;  /* 0x000000013f087887 */ /* 0x000fe40008000000 */
[----:B------:R-:W-:-:S02]  /*4220*/  USEL UR16, UR16, URZ, UP0 ;  /* 0x0000003f10107287 */ /* 0x000fc40008000000 */
[----:B------:R-:W-:Y:S02]  /*4230*/  USEL UR17, UR17, URZ, UP1 ;  /* 0x0000003f11117287 */ /* 0x000fe40008800000 */
[----:B------:R-:W-:Y:S01]  /*4240*/  LOP3.LUT R227, R227, UR8, RZ, 0x3c, !PT ;  /* 0x00000008e3e37c12 */ /* 0x000fe2000f8e3cff */
[----:B------:R-:W-:Y:S01]  /*4250*/  UMOV UR8, 0x1 ;  /* 0x0000000100087882 */ /* 0x000fe20000000000 */
[----:B------:R-:W-:Y:S08]  /*4260*/  @P1 BRA `(.L_x_32) ;  /* 0xffffffec008c1947 */ /* 0x000ff0000383ffff */
.L_x_24:
[----:B------:R-:W-:-:S04]  /*4270*/  UISETP.NE.AND UP0, UPT, UR6, URZ, UPT ;  /* 0x0000003f0600728c */ /* 0x000fc8000bf05270 */
[----:B------:R-:W-:-:S06]  /*4280*/  USEL UR6, URZ, 0x1, !UP0 ;  /* 0x000000013f067887 */ /* 0x000fcc000c000000 */
[----:B------:R-:W-:-:S13]  /*4290*/  ISETP.NE.AND P1, PT, RZ, UR6, PT ;  /* 0x00000006ff007c0c */ /* 0x000fda000bf25270 */
[----:B------:R-:W-:Y:S05]  /*42a0*/  @!P1 BRA `(.L_x_33) ;  /* 0x0000000c00dc9947 */ /* 0x000fea0003800000 */
[----:B------:R-:W3:Y:S04]  /*42b0*/  LDL.LU R227, [R1+0x74] ;  /* 0x0000740001e37983 */ /* 0x000ee80000300800 */
[----:B---3--:R3:W-:Y:S04]  /*42c0*/  STL [R1+0x8c], R227 ;  /* 0x00008ce301007387 */ /* 0x0087e80000100800 */
[----:B---3--:R-:W3:Y:S04]  /*42d0*/  LDL.LU R227, [R1+0x70] ;  /* 0x0000700001e37983 */ /* 0x008ee80000300800 */
        /* <DEDUP_REMOVED lines=55> */
[----:B---3--:R-:W3:Y:S01]  /*4650*/  LDL.LU R227, [R1] ;  /* 0x0000000001e37983 */ /* 0x008ee20000300800 */
[----:B------:R-:W-:-:S02]  /*4660*/  WARPGROUP.DEPBAR.LE gsb0, 0x0 ;  /* 0x00008000000079c5 */ /* 0x000fc40000010000 */
[----:B------:R-:W-:Y:S01]  /*4670*/  FADD R226, R24, R226 ;  /* 0x000000e218e27221 */ /* 0x000fe20000000000 */
        /* <DEDUP_REMOVED lines=96> */
[----:B-----5:R-:W-:Y:S01]  /*4c80*/  FADD R0, R121, R0 ;  /* 0x0000000079007221 */ /* 0x020fe20000000000 */
[----:B---3--:R-:W-:-:S05]  /*4c90*/  FADD R227, R122, R227 ;  /* 0x000000e37ae37221 */ /* 0x008fca0000000000 */
[----:B------:R3:W-:Y:S04]  /*4ca0*/  STL [R1], R227 ;  /* 0x000000e301007387 */ /* 0x0007e80000100800 */
[----:B---3--:R-:W3:Y:S02]  /*4cb0*/  LDL.LU R227, [R1+0xfc] ;  /* 0x0000fc0001e37983 */ /* 0x008ee40000300800 */
[----:B---3--:R-:W-:-:S05]  /*4cc0*/  FADD R227, R123, R227 ;  /* 0x000000e37be37221 */ /* 0x008fca0000000000 */
[----:B------:R3:W-:Y:S04]  /*4cd0*/  STL [R1+0x4], R227 ;  /* 0x000004e301007387 */ /* 0x0007e80000100800 */
        /* <DEDUP_REMOVED lines=83> */
[----:B------:R3:W-:Y:S02]  /*5210*/  STL [R1+0x74], R227 ;  /* 0x000074e301007387 */ /* 0x0007e40000100800 */
.L_x_33:
[----:B------:R-:W-:Y:S02]  /*5220*/  WARPGROUP.DEPBAR.LE gsb0, 0x0 ;  /* 0x00008000000079c5 */ /* 0x000fe40000010000 */
[----:B------:R-:W4:Y:S02]  /*5230*/  LDC R24, c[0x0][0x28c] ;  /* 0x0000a300ff187b82 */ /* 0x000f240000000800 */
[----:B----4-:R-:W-:-:S13]  /*5240*/  ISETP.GE.AND P1, PT, R24, 0x1, PT ;  /* 0x000000011800780c */ /* 0x010fda0003f26270 */
[----:B------:R-:W-:Y:S05]  /*5250*/  @!P1 BRA `(.L_x_34) ;  /* 0x00000000005c9947 */ /* 0x000fea0003800000 */
[----:B------:R-:W-:-:S06]  /*5260*/  UISETP.NE.AND UP0, UPT, UR22, 0x3, UPT ;  /* 0x000000031600788c */ /* 0x000fcc000bf05270 */
[----:B------:R-:W-:-:S13]  /*5270*/  PLOP3.LUT P1, PT, PT, PT, UP0, 0x80, 0x0 ;  /* 0x000000000000781c */ /* 0x000fda0003f2f008 */
[----:B------:R-:W-:Y:S05]  /*5280*/  @!P1 BRA `(.L_x_35) ;  /* 0x0000000000049947 */ /* 0x000fea0003800000 */
[----:B------:R-:W-:Y:S01]  /*5290*/  BPT.TRAP 0x1 ;  /* 0x000000040000795c */ /* 0x000fe20000300000 */
.L_x_35:
[----:B------:R-:W-:Y:S04]  /*52a0*/  BSSY B0, `(.L_x_36) ;  /* 0x000000e000007945 */ /* 0x000fe80003800000 */
[----:B------:R-:W-:Y:S05]  /*52b0*/  @!P0 BRA `(.L_x_37) ;  /* 0x0000000000308947 */ /* 0x000fea0003800000 */
[----:B---3--:R-:W3:Y:S01]  /*52c0*/  LDL R227, [R1+0x78] ;  /* 0x0000780001e37983 */ /* 0x008ee20000100800 */
[----:B------:R-:W-:-:S04]  /*52d0*/  UISETP.LT.AND UP0, UPT, UR12, 0x1, UPT ;  /* 0x000000010c00788c */ /* 0x000fc8000bf01270 */
[----:B------:R-:W-:-:S04]  /*52e0*/  USEL UR8, UR12, 0x1, UP0 ;  /* 0x000000010c087887 */ /* 0x000fc80008000000 */
[----:B------:R-:W-:-:S04]  /*52f0*/  UIADD3 UR8, UR5, UR12, -UR8 ;  /* 0x0000000c05087290 */ /* 0x000fc8000fffe808 */
[----:B------:R-:W-:-:S04]  /*5300*/  UIMAD.WIDE.U32 UR6, UR8, 0x38e38e39, URZ ;  /* 0x38e38e39080678a5 */ /* 0x000fc8000f8e003f */
[----:B------:R-:W-:-:S04]  /*5310*/  USHF.R.U32.HI UR6, URZ, 0x2, UR7 ;  /* 0x000000023f067899 */ /* 0x000fc80008011607 */
[----:B------:R-:W-:-:S04]  /*5320*/  UIMAD UR8, UR6, -0x12, UR8 ;  /* 0xffffffee060878a4 */ /* 0x000fc8000f8e0208 */
[----:B------:R-:W-:-:S04]  /*5330*/  ULEA UR8, UR8, UR14, 0x3 ;  /* 0x0000000e08087291 */ /* 0x000fc8000f8e183f */
[----:B------:R-:W-:-:S06]  /*5340*/  UIADD3 UR8, UR8, 0x90, URZ ;  /* 0x0000009008087890 */ /* 0x000fcc000fffe03f */
[----:B------:R-:W-:-:S05]  /*5350*/  IMAD.U32 R24, RZ, RZ, UR8 ;  /* 0x00000008ff187e24 */ /* 0x000fca000f8e00ff */
[----:B---3--:R-:W-:-:S04]  /*5360*/  PRMT R24, R227, 0x654, R24 ;  /* 0x00000654e3187816 */ /* 0x008fc80000000018 */
[----:B------:R4:W-:Y:S03]  /*5370*/  SYNCS.ARRIVE.TRANS64.RED.A1T0 RZ, [R24+URZ], RZ ;  /* 0x000000ff18ff79a7 */ /* 0x0009e6000810043f */
.L_x_37:
[----:B------:R-:W-:Y:S05]  /*5380*/  BSYNC B0 ;  /* 0x0000000000007941 */ /* 0x000fea0003800000 */
.L_x_36:
[----:B------:R-:W-:-:S06]  /*5390*/  UISETP.GT.U32.AND UP0, UPT, UR13, 0x1, UPT ;  /* 0x000000010d00788c */ /* 0x000fcc000bf04070 */
[----:B------:R-:W-:-:S13]  /*53a0*/  PLOP3.LUT P1, PT, PT, PT, UP0, 0x80, 0x0 ;  /* 0x000000000000781c */ /* 0x000fda0003f2f008 */
[----:B------:R-:W-:Y:S05]  /*53b0*/  @P1 BRA `(.L_x_34) ;  /* 0x0000000000041947 */ /* 0x000fea0003800000 */
[----:B------:R-:W-:Y:S01]  /*53c0*/  BPT.TRAP 0x1 ;  /* 0x000000040000795c */ /* 0x000fe20000300000 */
.L_x_34:
[----:B------:R0:W-:Y:S01]  /*53d0*/  STL [R1+0x90], R2 ;  /* 0x0000900201007387 */ /* 0x0001e20000100800 */
[----:B------:R-:W1:Y:S01]  /*53e0*/  LDC R28, c[0x0][0x288] ;  /* 0x0000a200ff1c7b82 */ /* 0x000e620000000800 */
[----:B------:R-:W-:Y:S02]  /*53f0*/  UIADD3 UR9, UR12, UR5, URZ ;  /* 0x000000050c097290 */ /* 0x000fe4000fffe03f */
[----:B-----5:R2:W-:Y:S01]  /*5400*/  STL [R1+0x8c], R0 ;  /* 0x00008c0001007387 */ /* 0x0205e20000100800 */
[----:B------:R-:W-:Y:S01]  /*5410*/  USHF.R.S32.HI UR10, URZ, 0x1f, UR23 ;  /* 0x0000001f3f0a7899 */ /* 0x000fe20008011417 */
[----:B------:R-:W-:Y:S01]  /*5420*/  ULDC.64 UR14, c[0x0][0x5d0] ;  /* 0x00017400000e7ab9 */ /* 0x000fe20000000a00 */
[----:B------:R-:W-:Y:S01]  /*5430*/  ULDC UR11, c[0x0][0x284] ;  /* 0x0000a100000b7ab9 */ /* 0x000fe20000000800 */
[----:B0-----:R-:W4:Y:S01]  /*5440*/  S2R R2, SR_TID.X ;  /* 0x0000000000027919 */ /* 0x001f220000002100 */
[----:B--2---:R-:W2:Y:S04]  /*5450*/  LDL.LU R0, [R1+0x84] ;  /* 0x0000840001007983 */ /* 0x004ea80000300800 */
[----:B---3--:R-:W3:Y:S01]  /*5460*/  LDL.LU R227, [R1+0x88] ;  /* 0x0000880001e37983 */ /* 0x008ee20000300800 */
[----:B------:R-:W-:-:S02]  /*5470*/  UISETP.GT.U32.AND UP0, UPT, UR9, 0x11, UPT ;  /* 0x000000110900788c */ /* 0x000fc4000bf04070 */
[----:B------:R-:W-:Y:S01]  /*5480*/  UISETP.GE.U32.AND UP1, UPT, UR12, 0x12, UPT ;  /* 0x000000120c00788c */ /* 0x000fe2000bf26070 */
[--C-:B----4-:R-:W-:Y:S02]  /*5490*/  SHF.R.U32.HI R24, RZ, 0x2, R2.reuse ;  /* 0x00000002ff187819 */ /* 0x110fe40000011602 */
[----:B------:R-:W-:Y:S02]  /*54a0*/  LOP3.LUT R26, R2, 0x60, RZ, 0xc0, !PT ;  /* 0x00000060021a7812 */ /* 0x000fe400078ec0ff */
[----:B------:R-:W-:Y:S02]  /*54b0*/  SHF.R.U32.HI R27, RZ, 0x7, R2 ;  /* 0x00000007ff1b7819 */ /* 0x000fe40000011602 */
[----:B------:R-:W-:Y:S02]  /*54c0*/  LOP3.LUT R25, R24, 0x7, RZ, 0xc0, !PT ;  /* 0x0000000718197812 */ /* 0x000fe400078ec0ff */
[----:B------:R-:W-:Y:S02]  /*54d0*/  SHF.R.U32.HI R26, RZ, 0x1, R26 ;  /* 0x00000001ff1a7819 */ /* 0x000fe4000001161a */
[----:B------:R-:W-:-:S02]  /*54e0*/  LOP3.LUT R24, R27, 0x1, RZ, 0xc0, !PT ;  /* 0x000000011b187812 */ /* 0x000fc400078ec0ff */
[----:B------:R-:W-:-:S03]  /*54f0*/  IADD3 R29, RZ, -R26, -R25 ;  /* 0x8000001aff1d7210 */ /* 0x000fc60007ffe819 */
[C---:B------:R-:W-:Y:S02]  /*5500*/  IMAD.SHL.U32 R30, R24.reuse, 0x40, RZ ;  /* 0x00000040181e7824 */ /* 0x040fe400078e00ff */
[----:B------:R-:W-:Y:S02]  /*5510*/  IMAD R29, R24, -0x40, R29 ;  /* 0xffffffc0181d7824 */ /* 0x000fe400078e021d */
[----:B------:R-:W-:Y:S02]  /*5520*/  IMAD.SHL.U32 R24, R2, 0x2, RZ ;  /* 0x0000000202187824 */ /* 0x000fe400078e00ff */
[----:B--2---:R-:W-:-:S03]  /*5530*/  IMAD.SHL.U32 R35, R0, 0x100, RZ ;  /* 0x0000010000237824 */ /* 0x004fc600078e00ff */
[----:B------:R-:W-:Y:S02]  /*5540*/  LOP3.LUT R32, R24, 0x6, RZ, 0xc0, !PT ;  /* 0x0000000618207812 */ /* 0x000fe400078ec0ff */
[----:B------:R-:W-:Y:S02]  /*5550*/  LOP3.LUT R24, R2, 0x3, RZ, 0xc0, !PT ;  /* 0x0000000302187812 */ /* 0x000fe400078ec0ff */
[----:B------:R0:W5:Y:S01]  /*5560*/  LDL.LU R2, [R1+0x90] ;  /* 0x0000900001027983 */ /* 0x0001620000300800 */
[----:B------:R-:W-:Y:S01]  /*5570*/  PRMT R32, R32, 0x6540, R0 ;  /* 0x0000654020207816 */ /* 0x000fe20000000000 */
[----:B------:R-:W-:Y:S01]  /*5580*/  UIMAD UR5, UR10, UR14, URZ ;  /* 0x0000000e0a0572a4 */ /* 0x000fe2000f8e023f */
[----:B------:R-:W-:Y:S01]  /*5590*/  LOP3.LUT R27, R30, 0x40, R25, 0xe2, !PT ;  /* 0x000000401e1b7812 */ /* 0x000fe200078ee219 */
[----:B------:R0:W5:Y:S01]  /*55a0*/  LDL.LU R0, [R1+0x8c] ;  /* 0x00008c0001007983 */ /* 0x0001620000300800 */
[----:B-1----:R-:W-:Y:S01]  /*55b0*/  IMAD R34, R24, -0x2, R28 ;  /* 0xfffffffe18227824 */ /* 0x002fe200078e021c */
[----:B------:R-:W-:Y:S01]  /*55c0*/  ISETP.GE.AND P1, PT, R35, R28, PT ;  /* 0x0000001c2300720c */ /* 0x000fe20003f26270 */
[----:B---3--:R-:W-:Y:S01]  /*55d0*/  IMAD.SHL.U32 R28, R227, 0x80, RZ ;  /* 0x00000080e31c7824 */ /* 0x008fe200078e00ff */
[----:B------:R-:W-:Y:S01]  /*55e0*/  UISETP.LT.U32.AND UP0, UPT, UR12, 0x12, UP0 ;  /* 0x000000120c00788c */ /* 0x000fe20008701070 */
[----:B------:R-:W-:-:S03]  /*55f0*/  SHF.R.S32.HI R33, RZ, 0x1f, R32 ;  /* 0x0000001fff217819 */ /* 0x000fc60000011420 */
[C---:B------:R-:W-:Y:S01]  /*5600*/  ISETP.GE.OR P1, PT, R28.reuse, UR11, P1 ;  /* 0x0000000b1c007c0c */ /* 0x040fe20008f26670 */
[----:B------:R-:W-:Y:S01]  /*5610*/  UIMAD UR8, UR23, UR15, UR5 ;  /* 0x0000000f170872a4 */ /* 0x000fe2000f8e0205 */
[----:B------:R-:W-:Y:S01]  /*5620*/  IMAD.U32 R25, RZ, RZ, UR14 ;  /* 0x0000000eff197e24 */ /* 0x000fe2000f8e00ff */
[----:B------:R-:W-:Y:S02]  /*5630*/  UIMAD.WIDE.U32 UR6, UR9, 0x38e38e39, URZ ;  /* 0x38e38e39090678a5 */ /* 0x000fe4000f8e003f */
[----:B------:R-:W-:Y:S01]  /*5640*/  USEL UR5, URZ, 0x1, !UP0 ;  /* 0x000000013f057887 */ /* 0x000fe2000c000000 */
[----:B------:R-:W-:Y:S01]  /*5650*/  IMAD.WIDE.U32 R24, R25, UR23, R32 ;  /* 0x0000001719187c25 */ /* 0x000fe2000f8e0020 */
[----:B------:R-:W-:Y:S02]  /*5660*/  USHF.R.U32.HI UR6, URZ, 0x2, UR7 ;  /* 0x000000023f067899 */ /* 0x000fe40008011607 */
[----:B------:R-:W-:Y:S01]  /*5670*/  ULOP3.LUT UR4, UR4, UR5, URZ, 0x3c, !UPT ;  /* 0x0000000504047292 */ /* 0x000fe2000f8e3c3f */
[----:B------:R-:W-:Y:S01]  /*5680*/  IMAD.WIDE R30, R227, 0x80, RZ ;  /* 0x00000080e31e7825 */ /* 0x000fe200078e02ff */
[----:B------:R-:W-:Y:S01]  /*5690*/  UIMAD UR5, UR6, -0x12, UR9 ;  /* 0xffffffee060578a4 */ /* 0x000fe2000f8e0209 */
[----:B------:R-:W-:Y:S01]  /*56a0*/  IADD3 R38, -R28, UR11, R29 ;  /* 0x0000000b1c267c10 */ /* 0x000fe2000fffe11d */
[----:B------:R-:W-:Y:S01]  /*56b0*/  @UP1 ULOP3.LUT UR4, UR4, 0x1, UR6, 0x78, !UPT ;  /* 0x0000000104041892 */ /* 0x000fe2000f8e7806 */
[----:B------:R-:W-:Y:S01]  /*56c0*/  VIADD R25, R25, UR8 ;  /* 0x0000000819197c36 */ /* 0x000fe20008000000 */
[----:B------:R-:W-:Y:S01]  /*56d0*/  LOP3.LUT R39, R30, R27, R26, 0xfe, !PT ;  /* 0x0000001b1e277212 */ /* 0x000fe200078efe1a */
[----:B------:R-:W-:-:S02]  /*56e0*/  IMAD.IADD R35, R34, 0x1, -R35 ;  /* 0x0000000122237824 */ /* 0x000fc400078e0a23 */
[----:B------:R-:W-:Y:S01]  /*56f0*/  IMAD.MOV.U32 R34, RZ, RZ, -0x1 ;  /* 0xffffffffff227424 */ /* 0x000fe200078e00ff */
[----:B0-----:R-:W-:Y:S06]  /*5700*/  @P1 BRA `(.L_x_38) ;  /* 0x0000008c00981947 */ /* 0x001fec0003800000 */
[----:B------:R-:W0:Y:S01]  /*5710*/  LDC.64 R28, c[0x0][0x5c8] ;  /* 0x00017200ff1c7b82 */ /* 0x000e220000000a00 */
[----:B------:R-:W-:Y:S01]  /*5720*/  ULDC.64 UR6, c[0x0][0x5c0] ;  /* 0x0001700000067ab9 */ /* 0x000fe20000000a00 */
[----:B------:R-:W-:Y:S01]  /*5730*/  BSSY B0, `(.L_x_38) ;  /* 0x00008e3000007945 */ /* 0x000fe20003800000 */
[-C--:B0-----:R-:W-:Y:S02]  /*5740*/  IMAD R26, R31, R28.reuse, RZ ;  /* 0x0000001c1f1a7224 */ /* 0x081fe400078e02ff */
[----:B------:R-:W-:-:S04]  /*5750*/  IMAD.WIDE.U32 R24, R39, R28, R24 ;  /* 0x0000001c27187225 */ /* 0x000fc800078e0018 */
[----:B------:R-:W-:Y:S01]  /*5760*/  IMAD R27, R39, R29, R26 ;  /* 0x0000001d271b7224 */ /* 0x000fe200078e021a */
[----:B------:R-:W-:Y:S02]  /*5770*/  LEA R26, P1, R28, R24, 0x3 ;  /* 0x000000181c1a7211 */ /* 0x000fe400078218ff */
[----:B------:R-:W-:Y:S01]  /*5780*/  IADD3 R24, P2, R24, UR6, RZ ;  /* 0x0000000618187c10 */ /* 0x000fe2000ff5e0ff */
[----:B------:R-:W-:Y:S01]  /*5790*/  IMAD.IADD R27, R25, 0x1, R27 ;  /* 0x00000001191b7824 */ /* 0x000fe200078e021b */
[----:B------:R-:W-:-:S04]  /*57a0*/  IADD3 R26, P4, R26, UR6, RZ ;  /* 0x000000061a1a7c10 */ /* 0x000fc8000ff9e0ff */
[----:B------:R-:W-:Y:S02]  /*57b0*/  LEA.HI.X R28, R28, R27, R29, 0x3, P1 ;  /* 0x0000001b1c1c7211 */ /* 0x000fe400008f1c1d */
[----:B------:R-:W-:Y:S02]  /*57c0*/  FSETP.NEU.AND P1, PT, RZ, UR21, PT ;  /* 0x00000015ff007c0b */ /* 0x000fe4000bf2d000 */
[----:B------:R-:W-:Y:S02]  /*57d0*/  IADD3.X R25, R27, UR7, RZ, P2, !PT ;  /* 0x000000071b197c10 */ /* 0x000fe400097fe4ff */
[----:B------:R-:W-:-:S09]  /*57e0*/  IADD3.X R27, R28, UR7, RZ, P4, !PT ;  /* 0x000000071c1b7c10 */ /* 0x000fd2000a7fe4ff */
[----:B------:R-:W-:Y:S05]  /*57f0*/  @!P1 BRA `(.L_x_39) ;  /* 0x0000006800d89947 */ /* 0x000fea0003800000 */
[----:B------:R-:W-:Y:S01]  /*5800*/  ULDC.64 UR8, c[0x0][0x5b8] ;  /* 0x00016e0000087ab9 */ /* 0x000fe20000000a00 */
[----:B------:R-:W-:Y:S01]  /*5810*/  ISETP.GE.AND P1, PT, R38, 0x1, PT ;  /* 0x000000012600780c */ /* 0x000fe20003f26270 */
[----:B------:R-:W-:Y:S02]  /*5820*/  UIMAD UR6, UR10, UR8, URZ ;  /* 0x000000080a0672a4 */ /* 0x000fe4000f8e023f */
[----:B------:R-:W-:Y:S01]  /*5830*/  IMAD.U32 R29, RZ, RZ, UR8 ;  /* 0x00000008ff1d7e24 */ /* 0x000fe2000f8e00ff */
[----:B------:R-:W-:Y:S01]  /*5840*/  BSSY B1, `(.L_x_40) ;  /* 0x000000f000017945 */ /* 0x000fe20003800000 */
[----:B------:R-:W-:Y:S01]  /*5850*/  ISETP.LT.OR P5, PT, R35, 0x1, !P1 ;  /* 0x000000012300780c */ /* 0x000fe20004fa1670 */
[----:B------:R-:W-:Y:S02]  /*5860*/  UIMAD UR6, UR23, UR9, UR6 ;  /* 0x00000009170672a4 */ /* 0x000fe4000f8e0206 */
[----:B------:R-:W-:Y:S01]  /*5870*/  IMAD.WIDE.U32 R32, R29, UR23, R32 ;  /* 0x000000171d207c25 */ /* 0x000fe2000f8e0020 */
[----:B------:R-:W-:-:S03]  /*5880*/  ULDC.64 UR8, c[0x0][0x5a8] ;  /* 0x00016a0000087ab9 */ /* 0x000fc60000000a00 */
[----:B------:R-:W-:Y:S01]  /*5890*/  VIADD R33, R33, UR6 ;  /* 0x0000000621217c36 */ /* 0x000fe20008000000 */
[----:B------:R-:W-:Y:S02]  /*58a0*/  ULDC.64 UR6, c[0x0][0x5b0] ;  /* 0x00016c0000067ab9 */ /* 0x000fe40000000a00 */
[----:B------:R-:W-:Y:S02]  /*58b0*/  IMAD R36, R31, UR6, RZ ;  /* 0x000000061f247c24 */ /* 0x000fe4000f8e02ff */
[----:B------:R-:W-:-:S04]  /*58c0*/  IMAD.WIDE.U32 R28, R39, UR6, R32 ;  /* 0x00000006271c7c25 */ /* 0x000fc8000f8e0020 */
[--C-:B------:R-:W-:Y:S01]  /*58d0*/  IMAD R37, R39, UR7, R36.reuse ;  /* 0x0000000727257c24 */ /* 0x100fe2000f8e0224 */
[----:B------:R-:W-:Y:S02]  /*58e0*/  IADD3 R28, P2, R28, UR8, RZ ;  /* 0x000000081c1c7c10 */ /* 0x000fe4000ff5e0ff */
[----:B------:R-:W-:Y:S02]  /*58f0*/  PRMT R36, RZ, 0x7610, R36 ;  /* 0x00007610ff247816 */ /* 0x000fe40000000024 */
[----:B------:R-:W-:Y:S01]  /*5900*/  IADD3.X R29, R29, UR9, R37, P2, !PT ;  /* 0x000000091d1d7c10 */ /* 0x000fe200097fe425 */
[----:B------:R-:W-:Y:S08]  /*5910*/  @P5 BRA `(.L_x_41) ;  /* 0x0000000000045947 */ /* 0x000ff00003800000 */
[----:B------:R0:W5:Y:S02]  /*5920*/  LDG.E.U8 R36, desc[UR18][R28.64] ;  /* 0x000000121c247981 */ /* 0x000164000c1e1100 */
.L_x_41:
[----:B------:R-:W-:Y:S05]  /*5930*/  BSYNC B1 ;  /* 0x0000000000017941 */ /* 0x000fea0003800000 */
.L_x_40:
[----:B-----5:R-:W-:Y:S01]  /*5940*/  LOP3.LUT R36, R36, 0xff, RZ, 0xc0, !PT ;  /* 0x000000ff24247812 */ /* 0x020fe200078ec0ff */
[----:B------:R-:W-:Y:S01]  /*5950*/  BSSY B1, `(.L_x_42) ;  /* 0x000000b000017945 */ /* 0x000fe20003800000 */
[----:B------:R-:W-:Y:S02]  /*5960*/  ISETP.LT.OR P4, PT, R35, 0x2, !P1 ;  /* 0x000000022300780c */ /* 0x000fe40004f81670 */
[----:B------:R-:W-:-:S05]  /*5970*/  F2FP.F16.E5M2.UNPACK_B R36, R36 ;  /* 0x00000024ff24723e */ /* 0x000fca00020004ff */
[----:B------:R-:W-:-:S05]  /*5980*/  HADD2.F32 R36, -RZ, R36.H0_H0 ;  /* 0x20000024ff247230 */ /* 0x000fca0000004100 */
[----:B------:R-:W-:Y:S01]  /*5990*/  FMUL R37, R36, UR21 ;  /* 0x0000001524257c20 */ /* 0x000fe20008400000 */
[----:B------:R-:W-:-:S03]  /*59a0*/  PRMT R36, RZ, 0x7610, R36 ;  /* 0x00007610ff247816 */ /* 0x000fc60000000024 */
[----:B------:R-:W-:-:S05]  /*59b0*/  FFMA R37, R226, UR20, R37 ;  /* 0x00000014e2257c23 */ /* 0x000fca0008000025 */
[----:B------:R-:W-:-:S05]  /*59c0*/  F2FP.SATFINITE.E5M2.F32.PACK_AB_MERGE_C R37, RZ, R37, RZ ;  /* 0x00000025ff25723e */ /* 0x000fca00048060ff */
[----:B------:R1:W-:Y:S01]  /*59d0*/  @!P5 STG.E.U8 desc[UR18][R24.64], R37 ;  /* 0x000000251800d986 */ /* 0x0003e2000c101112 */
[----:B------:R-:W-:Y:S05]  /*59e0*/  @P4 BRA `(.L_x_43) ;  /* 0x0000000000044947 */ /* 0x000fea0003800000 */
[----:B------:R2:W5:Y:S02]  /*59f0*/  LDG.E.U8 R36, desc[UR18][R28.64+0x1] ;  /* 0x000001121c247981 */ /* 0x000564000c1e1100 */
.L_x_43:
[----:B------:R-:W-:Y:S05]  /*5a00*/  BSYNC B1 ;  /* 0x0000000000017941 */ /* 0x000fea0003800000 */
.L_x_42:
[----:B-----5:R-:W-:Y:S01]  /*5a10*/  LOP3.LUT R36, R36, 0xff, RZ, 0xc0, !PT ;  /* 0x000000ff24247812 */ /* 0x020fe200078ec0ff */
[----:B------:R-:W-:Y:S01]  /*5a20*/  BSSY B1, `(.L_x_44) ;  /* 0x0000013000017945 */ /* 0x000fe20003800000 */
[----:B-1----:R-:W-:Y:S02]  /*5a30*/  IADD3 R37, P2, R39, 0x8, RZ ;  /* 0x0000000827257810 */ /* 0x002fe40007f5e0ff */
[----:B------:R-:W-:-:S03]  /*5a40*/  F2FP.F16.E5M2.UNPACK_B R36, R36 ;  /* 0x00000024ff24723e */ /* 0x000fc600020004ff */
[----:B------:R-:W-:Y:S01]  /*5a50*/  IMAD.X R30, RZ, RZ, R31, P2 ;  /* 0x000000ffff1e7224 */ /* 0x000fe200010e061f */
[----:B------:R-:W-:Y:S01]  /*5a60*/  ISETP.GE.AND P2, PT, R38, 0x9, PT ;  /* 0x000000092600780c */ /* 0x000fe20003f46270 */
[----:B------:R-:W-:Y:S02]  /*5a70*/  HADD2.F32 R36, -RZ, R36.H0_H0 ;  /* 0x20000024ff247230 */ /* 0x000fe40000004100 */
[----:B------:R-:W-:Y:S01]  /*5a80*/  IMAD R30, R30, UR6, RZ ;  /* 0x000000061e1e7c24 */ /* 0x000fe2000f8e02ff */
[----:B------:R-:W-:Y:S01]  /*5a90*/  ISETP.LT.OR P5, PT, R35, 0x1, !P2 ;  /* 0x000000012300780c */ /* 0x000fe200057a1670 */
[----:B------:R-:W-:-:S04]  /*5aa0*/  IMAD.WIDE.U32 R32, R37, UR6, R32 ;  /* 0x0000000625207c25 */ /* 0x000fc8000f8e0020 */
[----:B------:R-:W-:Y:S01]  /*5ab0*/  FMUL R36, R36, UR21 ;  /* 0x0000001524247c20 */ /* 0x000fe20008400000 */
[----:B------:R-:W-:-:S03]  /*5ac0*/  IMAD R37, R37, UR7, R30 ;  /* 0x0000000725257c24 */ /* 0x000fc6000f8e021e */
[----:B------:R-:W-:Y:S01]  /*5ad0*/  FFMA R36, R225, UR20, R36 ;  /* 0x00000014e1247c23 */ /* 0x000fe20008000024 */
[----:B------:R-:W-:Y:S02]  /*5ae0*/  IADD3 R30, P6, R32, UR8, RZ ;  /* 0x00000008201e7c10 */ /* 0x000fe4000ffde0ff */
[----:B------:R-:W-:Y:S02]  /*5af0*/  PRMT R32, RZ, 0x7610, R32 ;  /* 0x00007610ff207816 */ /* 0x000fe40000000020 */
[----:B------:R-:W-:Y:S02]  /*5b00*/  F2FP.SATFINITE.E5M2.F32.PACK_AB_MERGE_C R39, RZ, R36, RZ ;  /* 0x00000024ff27723e */ /* 0x000fe400048060ff */
[----:B------:R-:W-:-:S03]  /*5b10*/  IADD3.X R31, R33, UR9, R37, P6, !PT ;  /* 0x00000009211f7c10 */ /* 0x000fc6000b7fe425 */
[----:B------:R1:W-:Y:S01]  /*5b20*/  @!P4 STG.E.U8 desc[UR18][R24.64+0x1], R39 ;  /* 0x000001271800c986 */ /* 0x0003e2000c101112 */
[----:B------:R-:W-:Y:S05]  /*5b30*/  @P5 BRA `(.L_x_45) ;  /* 0x0000000000045947 */ /* 0x000fea0003800000 */
[----:B------:R3:W5:Y:S02]  /*5b40*/  LDG.E.U8 R32, desc[UR18][R30.64] ;  /* 0x000000121e207981 */ /* 0x000764000c1e1100 */
.L_x_45:
[----:B------:R-:W-:Y:S05]  /*5b50*/  BSYNC B1 ;  /* 0x0000000000017941 */ /* 0x000fea0003800000 */
.L_x_44:
        /* <DEDUP_REMOVED lines=12> */
.L_x_47:
[----:B------:R-:W-:Y:S05]  /*5c20*/  BSYNC B1 ;  /* 0x0000000000017941 */ /* 0x000fea0003800000 */
.L_x_46:
[----:B-----5:R-:W-:Y:S01]  /*5c30*/  LOP3.LUT R32, R32, 0xff, RZ, 0xc0, !PT ;  /* 0x000000ff20207812 */ /* 0x020fe200078ec0ff */
[----:B------:R-:W-:Y:S01]  /*5c40*/  BSSY B1, `(.L_x_48) ;  /* 0x000000b000017945 */ /* 0x000fe20003800000 */
[----:B------:R-:W-:Y:S02]  /*5c50*/  ISETP.LT.OR P5, PT, R35, 0x9, !P1 ;  /* 0x000000092300780c */ /* 0x000fe40004fa1670 */
[----:B------:R-:W-:-:S05]  /*5c60*/  F2FP.F16.E5M2.UNPACK_B R32, R32 ;  /* 0x00000020ff20723e */ /* 0x000fca00020004ff */
[----:B------:R-:W-:-:S05]  /*5c70*/  HADD2.F32 R32, -RZ, R32.H0_H0 ;  /* 0x20000020ff207230 */ /* 0x000fca0000004100 */
[----:B------:R-:W-:-:S04]  /*5c80*/  FMUL R32, R32, UR21 ;  /* 0x0000001520207c20 */ /* 0x000fc80008400000 */
[----:B------:R-:W-:-:S05]  /*5c90*/  FFMA R32, R223, UR20, R32 ;  /* 0x00000014df207c23 */ /* 0x000fca0008000020 */
[----:B----4-:R-:W-:Y:S02]  /*5ca0*/  F2FP.SATFINITE.E5M2.F32.PACK_AB_MERGE_C R33, RZ, R32, RZ ;  /* 0x00000020ff21723e */ /* 0x010fe400048060ff */
[----:B------:R-:W-:-:S03]  /*5cb0*/  PRMT R32, RZ, 0x7610, R32 ;  /* 0x00007610ff207816 */ /* 0x000fc60000000020 */
[----:B------:R4:W-:Y:S01]  /*5cc0*/  @!P4 STG.E.U8 desc[UR18][R26.64+0x1], R33 ;  /* 0x000001211a00c986 */ /* 0x0009e2000c101112 */
[----:B------:R-:W-:Y:S05]  /*5cd0*/  @P5 BRA `(.L_x_49) ;  /* 0x0000000000045947 */ /* 0x000fea0003800000 */
[----:B------:R0:W5:Y:S02]  /*5ce0*/  LDG.E.U8 R32, desc[UR18][R28.64+0x8] ;  /* 0x000008121c207981 */ /* 0x000164000c1e1100 */
.L_x_49:
[----:B------:R-:W-:Y:S05]  /*5cf0*/  BSYNC B1 ;  /* 0x0000000000017941 */ /* 0x000fea0003800000 */
.L_x_48:
[----:B-----5:R-:W-:Y:S01]  /*5d00*/  LOP3.LUT R32, R32, 0xff, RZ, 0xc0, !PT ;  /* 0x000000ff20207812 */ /* 0x020fe200078ec0ff */
[----:B------:R-:W-:Y:S01]  /*5d10*/  BSSY B1, `(.L_x_50) ;  /* 0x000000b000017945 */ /* 0x000fe20003800000 */
[----:B------:R-:W-:Y:S02]  /*5d20*/  ISETP.LT.OR P4, PT, R35, 0xa, !P1 ;  /* 0x0000000a2300780c */ /* 0x000fe40004f81670 */
[----:B------:R-:W-:-:S05]  /*5d30*/  F2FP.F16.E5M2.UNPACK_B R32, R32 ;  /* 0x00000020ff20723e */ /* 0x000fca00020004ff */
[----:B------:R-:W-:-:S05]  /*5d40*/  HADD2.F32 R32, -RZ, R32.H0_H0 ;  /* 0x20000020ff207230 */ /* 0x000fca0000004100 */
[----:B----4-:R-:W-:Y:S01]  /*5d50*/  FMUL R33, R32, UR21 ;  /* 0x0000001520217c20 */ /* 0x010fe20008400000 */
[----:B------:R-:W-:-:S03]  /*5d60*/  PRMT R32, RZ, 0x7610, R32 ;  /* 0x00007610ff207816 */ /* 0x000fc60000000020 */
[----:B------:R-:W-:-:S05]  /*5d70*/  FFMA R33, R222, UR20, R33 ;  /* 0x00000014de217c23 */ /* 0x000fca0008000021 */
[----:B------:R-:W-:-:S05]  /*5d80*/  F2FP.SATFINITE.E5M2.F32.PACK_AB_MERGE_C R33, RZ, R33, RZ ;  /* 0x00000021ff21723e */ /* 0x000fca00048060ff */
[----:B------:R4:W-:Y:S01]  /*5d90*/  @!P5 STG.E.U8 desc[UR18][R24.64+0x8], R33 ;  /* 0x000008211800d986 */ /* 0x0009e2000c101112 */
[----:B------:R-:W-:Y:S05]  /*5da0*/  @P4 BRA `(.L_x_51) ;  /* 0x0000000000044947 */ /* 0x000fea0003800000 */
[----:B------:R0:W5:Y:S02]  /*5db0*/  LDG.E.U8 R32, desc[UR18][R28.64+0x9] ;  /* 0x000009121c207981 */ /* 0x000164000c1e1100 */
.L_x_51:
[----:B------:R-:W-:Y:S05]  /*5dc0*/  BSYNC B1 ;  /* 0x0000000000017941 */ /* 0x000fea0003800000 */
.L_x_50:
        /* <DEDUP_REMOVED lines=12> */
.L_x_53:
[----:B------:R-:W-:Y:S05]  /*5e90*/  BSYNC B1 ;  /* 0x0000000000017941 */ /* 0x000fea0003800000 */
.L_x_52:
        /* <DEDUP_REMOVED lines=12> */
.L_x_55:
[----:B------:R-:W-:Y:S05]  /*5f60*/  BSYNC B1 ;  /* 0x0000000000017941 */ /* 0x000fea0003800000 */
.L_x_54:
        /* <DEDUP_REMOVED lines=12> */
.L_x_57:
[----:B------:R-:W-:Y:S05]  /*6030*/  BSYNC B1 ;  /* 0x0000000000017941 */ /* 0x000fea0003800000 */
.L_x_56:
        /* <DEDUP_REMOVED lines=12> */
.L_x_59:
[----:B------:R-:W-:Y:S05]  /*6100*/  BSYNC B1 ;  /* 0x0000000000017941 */ /* 0x000fea0003800000 */
.L_x_58:
        /* <DEDUP_REMOVED lines=12> */
.L_x_61:
[----:B------:R-:W-:Y:S05]  /*61d0*/  BSYNC B1 ;  /* 0x0000000000017941 */ /* 0x000fea0003800000 */
.L_x_60:
        /* <DEDUP_REMOVED lines=12> */
.L_x_63:
[----:B------:R-:W-:Y:S05]  /*62a0*/  BSYNC B1 ;  /* 0x0000000000017941 */ /* 0x000fea0003800000 */
.L_x_62:
        /* <DEDUP_REMOVED lines=12> */
.L_x_65:
[----:B------:R-:W-:Y:S05]  /*6370*/  BSYNC B1 ;  /* 0x0000000000017941 */ /* 0x000fea0003800000 */
.L_x_64:
        /* <DEDUP_REMOVED lines=12> */
.L_x_67:
[----:B------:R-:W-:Y:S05]  /*6440*/  BSYNC B1 ;  /* 0x0000000000017941 */ /* 0x000fea0003800000 */
.L_x_66:
        /* <DEDUP_REMOVED lines=12> */
.L_x_69:
[----:B------:R-:W-:Y:S05]  /*6510*/  BSYNC B1 ;  /* 0x0000000000017941 */ /* 0x000fea0003800000 */
.L_x_68:
        /* <DEDUP_REMOVED lines=12> */
.L_x_71:
[----:B------:R-:W-:Y:S05]  /*65e0*/  BSYNC B1 ;  /* 0x0000000000017941 */ /* 0x000fea0003800000 */
.L_x_70:
        /* <DEDUP_REMOVED lines=12> */
.L_x_73:
[----:B------:R-:W-:Y:S05]  /*66b0*/  BSYNC B1 ;  /* 0x0000000000017941 */ /* 0x000fea0003800000 */
.L_x_72:
        /* <DEDUP_REMOVED lines=12> */
.L_x_75:
[----:B------:R-:W-:Y:S05]  /*6780*/  BSYNC B1 ;  /* 0x0000000000017941 */ /* 0x000fea0003800000 */
.L_x_74:
        /* <DEDUP_REMOVED lines=12> */
.L_x_77:
[----:B------:R-:W-:Y:S05]  /*6850*/  BSYNC B1 ;  /* 0x0000000000017941 */ /* 0x000fea0003800000 */
.L_x_76:
        /* <DEDUP_REMOVED lines=12> */
.L_x_79:
[----:B------:R-:W-:Y:S05]  /*6920*/  BSYNC B1 ;  /* 0x0000000000017941 */ /* 0x000fea0003800000 */
.L_x_78:
        /* <DEDUP_REMOVED lines=12> */
.L_x_81:
[----:B------:R-:W-:Y:S05]  /*69f0*/  BSYNC B1 ;  /* 0x0000000000017941 */ /* 0x000fea0003800000 */
.L_x_80:
        /* <DEDUP_REMOVED lines=12> */
.L_x_83:
[----:B------:R-:W-:Y:S05]  /*6ac0*/  BSYNC B1 ;  /* 0x0000000000017941 */ /* 0x000fea0003800000 */
.L_x_82:
        /* <DEDUP_REMOVED lines=12> */
.L_x_85:
[----:B------:R-:W-:Y:S05]  /*6b90*/  BSYNC B1 ;  /* 0x0000000000017941 */ /* 0x000fea0003800000 */
.L_x_84:
        /* <DEDUP_REMOVED lines=12> */
.L_x_87:
[----:B------:R-:W-:Y:S05]  /*6c60*/  BSYNC B1 ;  /* 0x0000000000017941 */ /* 0x000fea0003800000 */
.L_x_86:
        /* <DEDUP_REMOVED lines=12> */
.L_x_89:
[----:B------:R-:W-:Y:S05]  /*6d30*/  BSYNC B1 ;  /* 0x0000000000017941 */ /* 0x000fea0003800000 */
.L_x_88:
        /* <DEDUP_REMOVED lines=12> */
.L_x_91:
[----:B------:R-:W-:Y:S05]  /*6e00*/  BSYNC B1 ;  /* 0x0000000000017941 */ /* 0x000fea0003800000 */
.L_x_90:
        /* <DEDUP_REMOVED lines=12> */
.L_x_93:
[----:B------:R-:W-:Y:S05]  /*6ed0*/  BSYNC B1 ;  /* 0x0000000000017941 */ /* 0x000fea0003800000 */
.L_x_92:
        /* <DEDUP_REMOVED lines=12> */
.L_x_95:
[----:B------:R-:W-:Y:S05]  /*6fa0*/  BSYNC B1 ;  /* 0x0000000000017941 */ /* 0x000fea0003800000 */
.L_x_94:
        /* <DEDUP_REMOVED lines=12> */
.L_x_97:
[----:B------:R-:W-:Y:S05]  /*7070*/  BSYNC B1 ;  /* 0x0000000000017941 */ /* 0x000fea0003800000 */
.L_x_96:
        /* <DEDUP_REMOVED lines=12> */
.L_x_99:
[----:B------:R-:W-:Y:S05]  /*7140*/  BSYNC B1 ;  /* 0x0000000000017941 */ /* 0x000fea0003800000 */
.L_x_98:
        /* <DEDUP_REMOVED lines=12> */
.L_x_101:
[----:B------:R-:W-:Y:S05]  /*7210*/  BSYNC B1 ;  /* 0x0000000000017941 */ /* 0x000fea0003800000 */
.L_x_100:
        /* <DEDUP_REMOVED lines=12> */
.L_x_103:
[----:B------:R-:W-:Y:S05]  /*72e0*/  BSYNC B1 ;  /* 0x0000000000017941 */ /* 0x000fea0003800000 */
.L_x_102:
        /* <DEDUP_REMOVED lines=12> */
.L_x_105:
[----:B------:R-:W-:Y:S05]  /*73b0*/  BSYNC B1 ;  /* 0x0000000000017941 */ /* 0x000fea0003800000 */
.L_x_104:
        /* <DEDUP_REMOVED lines=12> */
.L_x_107:
[----:B------:R-:W-:Y:S05]  /*7480*/  BSYNC B1 ;  /* 0x0000000000017941 */ /* 0x000fea0003800000 */
.L_x_106:
        /* <DEDUP_REMOVED lines=12> */
.L_x_109:
[----:B------:R-:W-:Y:S05]  /*7550*/  BSYNC B1 ;  /* 0x0000000000017941 */ /* 0x000fea0003800000 */
.L_x_108:
        /* <DEDUP_REMOVED lines=12> */
.L_x_111:
[----:B------:R-:W-:Y:S05]  /*7620*/  BSYNC B1 ;  /* 0x0000000000017941 */ /* 0x000fea0003800000 */
.L_x_110:
        /* <DEDUP_REMOVED lines=12> */
.L_x_113:
[----:B------:R-:W-:Y:S05]  /*76f0*/  BSYNC B1 ;  /* 0x0000000000017941 */ /* 0x000fea0003800000 */
.L_x_112:
        /* <DEDUP_REMOVED lines=12> */
.L_x_115:
[----:B------:R-:W-:Y:S05]  /*77c0*/  BSYNC B1 ;  /* 0x0000000000017941 */ /* 0x000fea0003800000 */
.L_x_114:
        /* <DEDUP_REMOVED lines=12> */
.L_x_117:
[----:B------:R-:W-:Y:S05]  /*7890*/  BSYNC B1 ;  /* 0x0000000000017941 */ /* 0x000fea0003800000 */
.L_x_116:
        /* <DEDUP_REMOVED lines=12> */
.L_x_119:
[----:B------:R-:W-:Y:S05]  /*7960*/  BSYNC B1 ;  /* 0x0000000000017941 */ /* 0x000fea0003800000 */
.L_x_118:
        /* <DEDUP_REMOVED lines=12> */
.L_x_121:
[----:B------:R-:W-:Y:S05]  /*7a30*/  BSYNC B1 ;  /* 0x0000000000017941 */ /* 0x000fea0003800000 */
.L_x_120:
        /* <DEDUP_REMOVED lines=12> */
.L_x_123:
[----:B------:R-:W-:Y:S05]  /*7b00*/  BSYNC B1 ;  /* 0x0000000000017941 */ /* 0x000fea0003800000 */
.L_x_122:
        /* <DEDUP_REMOVED lines=12> */
.L_x_125:
[----:B------:R-:W-:Y:S05]  /*7bd0*/  BSYNC B1 ;  /* 0x0000000000017941 */ /* 0x000fea0003800000 */
.L_x_124:
        /* <DEDUP_REMOVED lines=12> */
.L_x_127:
[----:B------:R-:W-:Y:S05]  /*7ca0*/  BSYNC B1 ;  /* 0x0000000000017941 */ /* 0x000fea0003800000 */
.L_x_126:
        /* <DEDUP_REMOVED lines=12> */
.L_x_129:
[----:B------:R-:W-:Y:S05]  /*7d70*/  BSYNC B1 ;  /* 0x0000000000017941 */ /* 0x000fea0003800000 */
.L_x_128:
        /* <DEDUP_REMOVED lines=12> */
.L_x_131:
[----:B------:R-:W-:Y:S05]  /*7e40*/  BSYNC B1 ;  /* 0x0000000000017941 */ /* 0x000fea0003800000 */
.L_x_130:
        /* <DEDUP_REMOVED lines=12> */
.L_x_133:
[----:B------:R-:W-:Y:S05]  /*7f10*/  BSYNC B1 ;  /* 0x0000000000017941 */ /* 0x000fea0003800000 */
.L_x_132:
        /* <DEDUP_REMOVED lines=12> */
.L_x_135:
[----:B------:R-:W-:Y:S05]  /*7fe0*/  BSYNC B1 ;  /* 0x0000000000017941 */ /* 0x000fea0003800000 */
.L_x_134:
        /* <DEDUP_REMOVED lines=12> */
.L_x_137:
[----:B------:R-:W-:Y:S05]  /*80b0*/  BSYNC B1 ;  /* 0x0000000000017941 */ /* 0x000fea0003800000 */
.L_x_136:
        /* <DEDUP_REMOVED lines=12> */
.L_x_139:
[----:B------:R-:W-:Y:S05]  /*8180*/  BSYNC B1 ;  /* 0x0000000000017941 */ /* 0x000fea0003800000 */
.L_x_138:
        /* <DEDUP_REMOVED lines=12> */
.L_x_141:
[----:B------:R-:W-:Y:S05]  /*8250*/  BSYNC B1 ;  /* 0x0000000000017941 */ /* 0x000fea0003800000 */
.L_x_140:
        /* <DEDUP_REMOVED lines=12> */
.L_x_143:
[----:B------:R-:W-:Y:S05]  /*8320*/  BSYNC B1 ;  /* 0x0000000000017941 */ /* 0x000fea0003800000 */
.L_x_142:
        /* <DEDUP_REMOVED lines=12> */
.L_x_145:
[----:B------:R-:W-:Y:S05]  /*83f0*/  BSYNC B1 ;  /* 0x0000000000017941 */ /* 0x000fea0003800000 */
.L_x_144:
        /* <DEDUP_REMOVED lines=12> */
.L_x_147:
[----:B------:R-:W-:Y:S05]  /*84c0*/  BSYNC B1 ;  /* 0x0000000000017941 */ /* 0x000fea0003800000 */
.L_x_146:
        /* <DEDUP_REMOVED lines=12> */
.L_x_149:
[----:B------:R-:W-:Y:S05]  /*8590*/  BSYNC B1 ;  /* 0x0000000000017941 */ /* 0x000fea0003800000 */
.L_x_148:
        /* <DEDUP_REMOVED lines=12> */
.L_x_151:
[----:B------:R-:W-:Y:S05]  /*8660*/  BSYNC B1 ;  /* 0x0000000000017941 */ /* 0x000fea0003800000 */
.L_x_150:
        /* <DEDUP_REMOVED lines=12> */
.L_x_153:
[----:B------:R-:W-:Y:S05]  /*8730*/  BSYNC B1 ;  /* 0x0000000000017941 */ /* 0x000fea0003800000 */
.L_x_152:
        /* <DEDUP_REMOVED lines=12> */
.L_x_155:
[----:B------:R-:W-:Y:S05]  /*8800*/  BSYNC B1 ;  /* 0x0000000000017941 */ /* 0x000fea0003800000 */
.L_x_154:
        /* <DEDUP_REMOVED lines=12> */
.L_x_157:
[----:B------:R-:W-:Y:S05]  /*88d0*/  BSYNC B1 ;  /* 0x0000000000017941 */ /* 0x000fea0003800000 */
.L_x_156:
        /* <DEDUP_REMOVED lines=12> */
.L_x_159:
[----:B------:R-:W-:Y:S05]  /*89a0*/  BSYNC B1 ;  /* 0x0000000000017941 */ /* 0x000fea0003800000 */
.L_x_158:
        /* <DEDUP_REMOVED lines=12> */
.L_x_161:
[----:B------:R-:W-:Y:S05]  /*8a70*/  BSYNC B1 ;  /* 0x0000000000017941 */ /* 0x000fea0003800000 */
.L_x_160:
        /* <DEDUP_REMOVED lines=12> */
.L_x_163:
[----:B------:R-:W-:Y:S05]  /*8b40*/  BSYNC B1 ;  /* 0x0000000000017941 */ /* 0x000fea0003800000 */
.L_x_162:
        /* <DEDUP_REMOVED lines=12> */
.L_x_165:
[----:B------:R-:W-:Y:S05]  /*8c10*/  BSYNC B1 ;  /* 0x0000000000017941 */ /* 0x000fea0003800000 */
.L_x_164:
        /* <DEDUP_REMOVED lines=12> */
.L_x_167:
[----:B------:R-:W-:Y:S05]  /*8ce0*/  BSYNC B1 ;  /* 0x0000000000017941 */ /* 0x000fea0003800000 */
.L_x_166:
        /* <DEDUP_REMOVED lines=12> */
.L_x_169:
[----:B------:R-:W-:Y:S05]  /*8db0*/  BSYNC B1 ;  /* 0x0000000000017941 */ /* 0x000fea0003800000 */
.L_x_168:
        /* <DEDUP_REMOVED lines=12> */
.L_x_171:
[----:B------:R-:W-:Y:S05]  /*8e80*/  BSYNC B1 ;  /* 0x0000000000017941 */ /* 0x000fea0003800000 */
.L_x_170:
        /* <DEDUP_REMOVED lines=12> */
.L_x_173:
[----:B------:R-:W-:Y:S05]  /*8f50*/  BSYNC B1 ;  /* 0x0000000000017941 */ /* 0x000fea0003800000 */
.L_x_172:
        /* <DEDUP_REMOVED lines=12> */
.L_x_175:
[----:B------:R-:W-:Y:S05]  /*9020*/  BSYNC B1 ;  /* 0x0000000000017941 */ /* 0x000fea0003800000 */
.L_x_174:
        /* <DEDUP_REMOVED lines=12> */
.L_x_177:
[----:B------:R-:W-:Y:S05]  /*90f0*/  BSYNC B1 ;  /* 0x0000000000017941 */ /* 0x000fea0003800000 */
.L_x_176:
        /* <DEDUP_REMOVED lines=12> */
.L_x_179:
[----:B------:R-:W-:Y:S05]  /*91c0*/  BSYNC B1 ;  /* 0x0000000000017941 */ /* 0x000fea0003800000 */
.L_x_178:
        /* <DEDUP_REMOVED lines=12> */
.L_x_181:
[----:B------:R-:W-:Y:S05]  /*9290*/  BSYNC B1 ;  /* 0x0000000000017941 */ /* 0x000fea0003800000 */
.L_x_180:
        /* <DEDUP_REMOVED lines=12> */
.L_x_183:
[----:B------:R-:W-:Y:S05]  /*9360*/  BSYNC B1 ;  /* 0x0000000000017941 */ /* 0x000fea0003800000 */
.L_x_182:
        /* <DEDUP_REMOVED lines=12> */
.L_x_185:
[----:B------:R-:W-:Y:S05]  /*9430*/  BSYNC B1 ;  /* 0x0000000000017941 */ /* 0x000fea0003800000 */
.L_x_184:
        /* <DEDUP_REMOVED lines=12> */
.L_x_187:
[----:B------:R-:W-:Y:S05]  /*9500*/  BSYNC B1 ;  /* 0x0000000000017941 */ /* 0x000fea0003800000 */
.L_x_186:
        /* <DEDUP_REMOVED lines=12> */
.L_x_189:
[----:B------:R-:W-:Y:S05]  /*95d0*/  BSYNC B1 ;  /* 0x0000000000017941 */ /* 0x000fea0003800000 */
.L_x_188:
        /* <DEDUP_REMOVED lines=12> */
.L_x_191:
[----:B------:R-:W-:Y:S05]  /*96a0*/  BSYNC B1 ;  /* 0x0000000000017941 */ /* 0x000fea0003800000 */
.L_x_190:
[----:B-----5:R-:W-:Y:S01]  /*96b0*/  LOP3.LUT R32, R32, 0xff, RZ, 0xc0, !PT ;  /* 0x000000ff20207812 */ /* 0x020fe200078ec0ff */
[----:B------:R-:W-:Y:S01]  /*96c0*/  BSSY B1, `(.L_x_192) ;  /* 0x000000b000017945 */ /* 0x000fe20003800000 */
[----:B------:R-:W-:Y:S02]  /*96d0*/  ISETP.LT.OR P5, PT, R35, 0x99, !P1 ;  /* 0x000000992300780c */ /* 0x000fe40004fa1670 */
[----:B------:R-:W-:-:S05]  /*96e0*/  F2FP.F16.E5M2.UNPACK_B R32, R32 ;  /* 0x00000020ff20723e */ /* 0x000fca00020004ff */
[----:B------:R-:W-:-:S05]  /*96f0*/  HADD2.F32 R32, -RZ, R32.H0_H0 ;  /* 0x20000020ff207230 */ /* 0x000fca0000004100 */
[----:B------:R-:W-:-:S04]  /*9700*/  FMUL R32, R32, UR21 ;  /* 0x0000001520207c20 */ /* 0x000fc80008400000 */
[----:B------:R-:W-:Y:S01]  /*9710*/  FFMA R32, R23, UR20, R32 ;  /* 0x0000001417207c23 */ /* 0x000fe20008000020 */
[----:B------:R-:W-:-:S04]  /*9720*/  PRMT R23, RZ, 0x7610, R23 ;  /* 0x00007610ff177816 */ /* 0x000fc80000000017 */
[----:B----4-:R-:W-:-:S05]  /*9730*/  F2FP.SATFINITE.E5M2.F32.PACK_AB_MERGE_C R33, RZ, R32, RZ ;  /* 0x00000020ff21723e */ /* 0x010fca00048060ff */
[----:B------:R4:W-:Y:S01]  /*9740*/  @!P4 STG.E.U8 desc[UR18][R26.64+0x91], R33 ;  /* 0x000091211a00c986 */ /* 0x0009e2000c101112 */
[----:B------:R-:W-:Y:S05]  /*9750*/  @P5 BRA `(.L_x_193) ;  /* 0x0000000000045947 */ /* 0x000fea0003800000 */
[----:B------:R0:W5:Y:S02]  /*9760*/  LDG.E.U8 R23, desc[UR18][R28.64+0x98] ;  /* 0x000098121c177981 */ /* 0x000164000c1e1100 */
.L_x_193:
[----:B------:R-:W-:Y:S05]  /*9770*/  BSYNC B1 ;  /* 0x0000000000017941 */ /* 0x000fea0003800000 */
.L_x_192:
        /* <DEDUP_REMOVED lines=8> */
[----:B------:R-:W-:-:S05]  /*9800*/  F2FP.SATFINITE.E5M2.F32.PACK_AB_MERGE_C R23, RZ, R23, RZ ;  /* 0x00000017ff17723e */ /* 0x000fca00048060ff */
[----:B------:R0:W-:Y:S01]  /*9810*/  @!P5 STG.E.U8 desc[UR18][R24.64+0x98], R23 ;  /* 0x000098171800d986 */ /* 0x0001e2000c101112 */
[----:B------:R-:W-:Y:S05]  /*9820*/  @P4 BRA `(.L_x_195) ;  /* 0x0000000000044947 */ /* 0x000fea0003800000 */
[----:B------:R0:W5:Y:S02]  /*9830*/  LDG.E.U8 R22, desc[UR18][R28.64+0x99] ;  /* 0x000099121c167981 */ /* 0x000164000c1e1100 */
.L_x_195:
[----:B------:R-:W-:Y:S05]  /*9840*/  BSYNC B1 ;  /* 0x0000000000017941 */ /* 0x000fea0003800000 */
.L_x_194:
        /* <DEDUP_REMOVED lines=8> */
[----:B0-----:R-:W-:-:S05]  /*98d0*/  F2FP.SATFINITE.E5M2.F32.PACK_AB_MERGE_C R23, RZ, R22, RZ ;  /* 0x00000016ff17723e */ /* 0x001fca00048060ff */
[----:B------:R0:W-:Y:S01]  /*98e0*/  @!P4 STG.E.U8 desc[UR18][R24.64+0x99], R23 ;  /* 0x000099171800c986 */ /* 0x0001e2000c101112 */
[----:B------:R-:W-:Y:S05]  /*98f0*/  @P5 BRA `(.L_x_197) ;  /* 0x0000000000045947 */ /* 0x000fea0003800000 */
[----:B------:R0:W5:Y:S02]  /*9900*/  LDG.E.U8 R21, desc[UR18][R30.64+0x98] ;  /* 0x000098121e157981 */ /* 0x000164000c1e1100 */
.L_x_197:
[----:B------:R-:W-:Y:S05]  /*9910*/  BSYNC B1 ;  /* 0x0000000000017941 */ /* 0x000fea0003800000 */
.L_x_196:
        /* <DEDUP_REMOVED lines=12> */
.L_x_199:
[----:B------:R-:W-:Y:S05]  /*99e0*/  BSYNC B1 ;  /* 0x0000000000017941 */ /* 0x000fea0003800000 */
.L_x_198:
        /* <DEDUP_REMOVED lines=12> */
.L_x_201:
[----:B------:R-:W-:Y:S05]  /*9ab0*/  BSYNC B1 ;  /* 0x0000000000017941 */ /* 0x000fea0003800000 */
.L_x_200:
        /* <DEDUP_REMOVED lines=12> */
.L_x_203:
[----:B------:R-:W-:Y:S05]  /*9b80*/  BSYNC B1 ;  /* 0x0000000000017941 */ /* 0x000fea0003800000 */
.L_x_202:
        /* <DEDUP_REMOVED lines=12> */
.L_x_205:
[----:B------:R-:W-:Y:S05]  /*9c50*/  BSYNC B1 ;  /* 0x0000000000017941 */ /* 0x000fea0003800000 */
.L_x_204:
        /* <DEDUP_REMOVED lines=12> */
.L_x_207:
[----:B------:R-:W-:Y:S05]  /*9d20*/  BSYNC B1 ;  /* 0x0000000000017941 */ /* 0x000fea0003800000 */
.L_x_206:
        /* <DEDUP_REMOVED lines=12> */
.L_x_209:
[----:B------:R-:W-:Y:S05]  /*9df0*/  BSYNC B1 ;  /* 0x0000000000017941 */ /* 0x000fea0003800000 */
.L_x_208:
        /* <DEDUP_REMOVED lines=12> */
.L_x_211:
[----:B------:R-:W-:Y:S05]  /*9ec0*/  BSYNC B1 ;  /* 0x0000000000017941 */ /* 0x000fea0003800000 */
.L_x_210:
        /* <DEDUP_REMOVED lines=12> */
.L_x_213:
[----:B------:R-:W-:Y:S05]  /*9f90*/  BSYNC B1 ;  /* 0x0000000000017941 */ /* 0x000fea0003800000 */
.L_x_212:
        /* <DEDUP_REMOVED lines=12> */
.L_x_215:
[----:B------:R-:W-:Y:S05]  /*a060*/  BSYNC B1 ;  /* 0x0000000000017941 */ /* 0x000fea0003800000 */
.L_x_214:
        /* <DEDUP_REMOVED lines=12> */
.L_x_217:
[----:B------:R-:W-:Y:S05]  /*a130*/  BSYNC B1 ;  /* 0x0000000000017941 */ /* 0x000fea0003800000 */
.L_x_216:
        /* <DEDUP_REMOVED lines=12> */
.L_x_219:
[----:B------:R-:W-:Y:S05]  /*a200*/  BSYNC B1 ;  /* 0x0000000000017941 */ /* 0x000fea0003800000 */
.L_x_218:
        /* <DEDUP_REMOVED lines=12> */
.L_x_221:
[----:B------:R-:W-:Y:S05]  /*a2d0*/  BSYNC B1 ;  /* 0x0000000000017941 */ /* 0x000fea0003800000 */
.L_x_220:
        /* <DEDUP_REMOVED lines=12> */
.L_x_223:
[----:B------:R-:W-:Y:S05]  /*a3a0*/  BSYNC B1 ;  /* 0x0000000000017941 */ /* 0x000fea0003800000 */
.L_x_222:
        /* <DEDUP_REMOVED lines=12> */
.L_x_225:
[----:B------:R-:W-:Y:S05]  /*a470*/  BSYNC B1 ;  /* 0x0000000000017941 */ /* 0x000fea0003800000 */
.L_x_224:
        /* <DEDUP_REMOVED lines=12> */
.L_x_227:
[----:B------:R-:W-:Y:S05]  /*a540*/  BSYNC B1 ;  /* 0x0000000000017941 */ /* 0x000fea0003800000 */
.L_x_226:
        /* <DEDUP_REMOVED lines=12> */
.L_x_229:
[----:B------:R-:W-:Y:S05]  /*a610*/  BSYNC B1 ;  /* 0x0000000000017941 */ /* 0x000fea0003800000 */
.L_x_228:
        /* <DEDUP_REMOVED lines=12> */
.L_x_231:
[----:B------:R-:W-:Y:S05]  /*a6e0*/  BSYNC B1 ;  /* 0x0000000000017941 */ /* 0x000fea0003800000 */
.L_x_230:
        /* <DEDUP_REMOVED lines=12> */
.L_x_233:
[----:B------:R-:W-:Y:S05]  /*a7b0*/  BSYNC B1 ;  /* 0x0000000000017941 */ /* 0x000fea0003800000 */
.L_x_232:
        /* <DEDUP_REMOVED lines=12> */
.L_x_235:
[----:B------:R-:W-:Y:S05]  /*a880*/  BSYNC B1 ;  /* 0x0000000000017941 */ /* 0x000fea0003800000 */
.L_x_234:
[----:B-----5:R-:W-:Y:S01]  /*a890*/  LOP3.LUT R2, R2, 0xff, RZ, 0xc0, !PT ;  /* 0x000000ff02027812 */ /* 0x020fe200078ec0ff */
[----:B------:R-:W-:Y:S01]  /*a8a0*/  BSSY B1, `(.L_x_236) ;  /* 0x000000b000017945 */ /* 0x000fe20003800000 */
[----:B------:R-:W-:Y:S02]  /*a8b0*/  ISETP.LT.OR P5, PT, R35, 0xc1, !P2 ;  /* 0x000000c12300780c */ /* 0x000fe400057a1670 */
[----:B------:R-:W-:-:S05]  /*a8c0*/  F2FP.F16.E5M2.UNPACK_B R2, R2 ;  /* 0x00000002ff02723e */ /* 0x000fca00020004ff */
[----:B------:R-:W-:-:S05]  /*a8d0*/  HADD2.F32 R2, -RZ, R2.H0_H0 ;  /* 0x20000002ff027230 */ /* 0x000fca0000004100 */
[----:B0-----:R-:W-:-:S04]  /*a8e0*/  FMUL R3, R2, UR21 ;  /* 0x0000001502037c20 */ /* 0x001fc80008400000 */
[----:B------:R-:W-:Y:S01]  /*a8f0*/  FFMA R3, R0, UR20, R3 ;  /* 0x0000001400037c23 */ /* 0x000fe20008000003 */
[----:B------:R-:W-:-:S04]  /*a900*/  PRMT R0, RZ, 0x7610, R0 ;  /* 0x00007610ff007816 */ /* 0x000fc80000000000 */
[----:B------:R-:W-:-:S05]  /*a910*/  F2FP.SATFINITE.E5M2.F32.PACK_AB_MERGE_C R3, RZ, R3, RZ ;  /* 0x00000003ff03723e */ /* 0x000fca00048060ff */
[----:B------:R0:W-:Y:S01]  /*a920*/  @!P4 STG.E.U8 desc[UR18][R24.64+0xc1], R3 ;  /* 0x0000c1031800c986 */ /* 0x0001e2000c101112 */
[----:B------:R-:W-:Y:S05]  /*a930*/  @P5 BRA `(.L_x_237) ;  /* 0x0000000000045947 */ /* 0x000fea0003800000 */
[----:B------:R0:W5:Y:S02]  /*a940*/  LDG.E.U8 R0, desc[UR18][R30.64+0xc0] ;  /* 0x0000c0121e007981 */ /* 0x000164000c1e1100 */
.L_x_237:
[----:B------:R-:W-:Y:S05]  /*a950*/  BSYNC B1 ;  /* 0x0000000000017941 */ /* 0x000fea0003800000 */
.L_x_236:
[----:B------:R-:W2:Y:S01]  /*a960*/  LDL.LU R2, [R1] ;  /* 0x0000000001027983 */ /* 0x000ea20000300800 */
[----:B-----5:R-:W-:Y:S01]  /*a970*/  LOP3.LUT R0, R0, 0xff, RZ, 0xc0, !PT ;  /* 0x000000ff00007812 */ /* 0x020fe200078ec0ff */
[----:B------:R-:W-:Y:S01]  /*a980*/  BSSY B1, `(.L_x_238) ;  /* 0x000000b000017945 */ /* 0x000fe20003800000 */
[----:B------:R-:W-:Y:S02]  /*a990*/  ISETP.LT.OR P4, PT, R35, 0xc2, !P2 ;  /* 0x000000c22300780c */ /* 0x000fe40005781670 */
[----:B------:R-:W-:-:S05]  /*a9a0*/  F2FP.F16.E5M2.UNPACK_B R0, R0 ;  /* 0x00000000ff00723e */ /* 0x000fca00020004ff */
[----:B------:R-:W-:-:S05]  /*a9b0*/  HADD2.F32 R0, -RZ, R0.H0_H0 ;  /* 0x20000000ff007230 */ /* 0x000fca0000004100 */
[----:B------:R-:W-:-:S04]  /*a9c0*/  FMUL R0, R0, UR21 ;  /* 0x0000001500007c20 */ /* 0x000fc80008400000 */
[----:B--2---:R-:W-:-:S05]  /*a9d0*/  FFMA R0, R2, UR20, R0 ;  /* 0x0000001402007c23 */ /* 0x004fca0008000000 */
[----:B0-----:R-:W-:Y:S02]  /*a9e0*/  F2FP.SATFINITE.E5M2.F32.PACK_AB_MERGE_C R3, RZ, R0, RZ ;  /* 0x00000000ff03723e */ /* 0x001fe400048060ff */
[----:B------:R-:W-:-:S03]  /*a9f0*/  PRMT R0, RZ, 0x7610, R0 ;  /* 0x00007610ff007816 */ /* 0x000fc60000000000 */
[----:B------:R0:W-:Y:S01]  /*aa00*/  @!P5 STG.E.U8 desc[UR18][R26.64+0xc0], R3 ;  /* 0x0000c0031a00d986 */ /* 0x0001e2000c101112 */
[----:B------:R-:W-:Y:S05]  /*aa10*/  @P4 BRA `(.L_x_239) ;  /* 0x0000000000044947 */ /* 0x000fea0003800000 */
[----:B------:R2:W5:Y:S02]  /*aa20*/  LDG.E.U8 R0, desc[UR18][R30.64+0xc1] ;  /* 0x0000c1121e007981 */ /* 0x000564000c1e1100 */
.L_x_239:
[----:B------:R-:W-:Y:S05]  /*aa30*/  BSYNC B1 ;  /* 0x0000000000017941 */ /* 0x000fea0003800000 */
.L_x_238:
[----:B------:R-:W3:Y:S01]  /*aa40*/  LDL.LU R2, [R1+0x4] ;  /* 0x0000040001027983 */ /* 0x000ee20000300800 */
[----:B-----5:R-:W-:Y:S01]  /*aa50*/  LOP3.LUT R0, R0, 0xff, RZ, 0xc0, !PT ;  /* 0x000000ff00007812 */ /* 0x020fe200078ec0ff */
[----:B------:R-:W-:Y:S01]  /*aa60*/  BSSY B1, `(.L_x_240) ;  /* 0x000000b000017945 */ /* 0x000fe20003800000 */
[----:B------:R-:W-:Y:S02]  /*aa70*/  ISETP.LT.OR P5, PT, R35, 0xc9, !P1 ;  /* 0x000000c92300780c */ /* 0x000fe40004fa1670 */
[----:B------:R-:W-:-:S05]  /*aa80*/  F2FP.F16.E5M2.UNPACK_B R0, R0 ;  /* 0x00000000ff00723e */ /* 0x000fca00020004ff */
[----:B------:R-:W-:-:S05]  /*aa90*/  HADD2.F32 R0, -RZ, R0.H0_H0 ;  /* 0x20000000ff007230 */ /* 0x000fca0000004100 */
[----:B------:R-:W-:-:S04]  /*aaa0*/  FMUL R0, R0, UR21 ;  /* 0x0000001500007c20 */ /* 0x000fc80008400000 */
[----:B---3--:R-:W-:-:S05]  /*aab0*/  FFMA R0, R2, UR20, R0 ;  /* 0x0000001402007c23 */ /* 0x008fca0008000000 */
[----:B0-----:R-:W-:Y:S02]  /*aac0*/  F2FP.SATFINITE.E5M2.F32.PACK_AB_MERGE_C R3, RZ, R0, RZ ;  /* 0x00000000ff03723e */ /* 0x001fe400048060ff */
[----:B------:R-:W-:-:S03]  /*aad0*/  PRMT R0, RZ, 0x7610, R0 ;  /* 0x00007610ff007816 */ /* 0x000fc60000000000 */
[----:B------:R0:W-:Y:S01]  /*aae0*/  @!P4 STG.E.U8 desc[UR18][R26.64+0xc1], R3 ;  /* 0x0000c1031a00c986 */ /* 0x0001e2000c101112 */
[----:B------:R-:W-:Y:S05]  /*aaf0*/  @P5 BRA `(.L_x_241) ;  /* 0x0000000000045947 */ /* 0x000fea0003800000 */
[----:B------:R3:W5:Y:S02]  /*ab00*/  LDG.E.U8 R0, desc[UR18][R28.64+0xc8] ;  /* 0x0000c8121c007981 */ /* 0x000764000c1e1100 */
.L_x_241:
[----:B------:R-:W-:Y:S05]  /*ab10*/  BSYNC B1 ;  /* 0x0000000000017941 */ /* 0x000fea0003800000 */
.L_x_240:
[----:B------:R-:W2:Y:S01]  /*ab20*/  LDL.LU R2, [R1+0x8] ;  /* 0x0000080001027983 */ /* 0x000ea20000300800 */
        /* <DEDUP_REMOVED lines=12> */
.L_x_243:
[----:B------:R-:W-:Y:S05]  /*abf0*/  BSYNC B1 ;  /* 0x0000000000017941 */ /* 0x000fea0003800000 */
.L_x_242:
        /* <DEDUP_REMOVED lines=13> */
.L_x_245:
[----:B------:R-:W-:Y:S05]  /*acd0*/  BSYNC B1 ;  /* 0x0000000000017941 */ /* 0x000fea0003800000 */
.L_x_244:
        /* <DEDUP_REMOVED lines=13> */
.L_x_247:
[----:B------:R-:W-:Y:S05]  /*adb0*/  BSYNC B1 ;  /* 0x0000000000017941 */ /* 0x000fea0003800000 */
.L_x_246:
        /* <DEDUP_REMOVED lines=13> */
.L_x_249:
[----:B------:R-:W-:Y:S05]  /*ae90*/  BSYNC B1 ;  /* 0x0000000000017941 */ /* 0x000fea0003800000 */
.L_x_248:
        /* <DEDUP_REMOVED lines=13> */
.L_x_251:
[----:B------:R-:W-:Y:S05]  /*af70*/  BSYNC B1 ;  /* 0x0000000000017941 */ /* 0x000fea0003800000 */
.L_x_250:
        /* <DEDUP_REMOVED lines=13> */
.L_x_253:
[----:B------:R-:W-:Y:S05]  /*b050*/  BSYNC B1 ;  /* 0x0000000000017941 */ /* 0x000fea0003800000 */
.L_x_252:
        /* <DEDUP_REMOVED lines=13> */
.L_x_255:
[----:B------:R-:W-:Y:S05]  /*b130*/  BSYNC B1 ;  /* 0x0000000000017941 */ /* 0x000fea0003800000 */
.L_x_254:
        /* <DEDUP_REMOVED lines=13> */
.L_x_257:
[----:B------:R-:W-:Y:S05]  /*b210*/  BSYNC B1 ;  /* 0x0000000000017941 */ /* 0x000fea0003800000 */
.L_x_256:
        /* <DEDUP_REMOVED lines=13> */
.L_x_259:
[----:B------:R-:W-:Y:S05]  /*b2f0*/  BSYNC B1 ;  /* 0x0000000000017941 */ /* 0x000fea0003800000 */
.L_x_258:
        /* <DEDUP_REMOVED lines=13> */
.L_x_261:
[----:B------:R-:W-:Y:S05]  /*b3d0*/  BSYNC B1 ;  /* 0x0000000000017941 */ /* 0x000fea0003800000 */
.L_x_260:
        /* <DEDUP_REMOVED lines=13> */
.L_x_263:
[----:B------:R-:W-:Y:S05]  /*b4b0*/  BSYNC B1 ;  /* 0x0000000000017941 */ /* 0x000fea0003800000 */
.L_x_262:
        /* <DEDUP_REMOVED lines=13> */
.L_x_265:
[----:B------:R-:W-:Y:S05]  /*b590*/  BSYNC B1 ;  /* 0x0000000000017941 */ /* 0x000fea0003800000 */
.L_x_264:
        /* <DEDUP_REMOVED lines=13> */
.L_x_267:
[----:B------:R-:W-:Y:S05]  /*b670*/  BSYNC B1 ;  /* 0x0000000000017941 */ /* 0x000fea0003800000 */
.L_x_266:
        /* <DEDUP_REMOVED lines=13> */
.L_x_269:
[----:B------:R-:W-:Y:S05]  /*b750*/  BSYNC B1 ;  /* 0x0000000000017941 */ /* 0x000fea0003800000 */
.L_x_268:
        /* <DEDUP_REMOVED lines=13> */
.L_x_271:
[----:B------:R-:W-:Y:S05]  /*b830*/  BSYNC B1 ;  /* 0x0000000000017941 */ /* 0x000fea0003800000 */
.L_x_270:
        /* <DEDUP_REMOVED lines=13> */
.L_x_273:
[----:B------:R-:W-:Y:S05]  /*b910*/  BSYNC B1 ;  /* 0x0000000000017941 */ /* 0x000fea0003800000 */
.L_x_272:
        /* <DEDUP_REMOVED lines=13> */
.L_x_275:
[----:B------:R-:W-:Y:S05]  /*b9f0*/  BSYNC B1 ;  /* 0x0000000000017941 */ /* 0x000fea0003800000 */
.L_x_274:
        /* <DEDUP_REMOVED lines=13> */
.L_x_277:
[----:B------:R-:W-:Y:S05]  /*bad0*/  BSYNC B1 ;  /* 0x0000000000017941 */ /* 0x000fea0003800000 */
.L_x_276:
        /* <DEDUP_REMOVED lines=13> */
.L_x_279:
[----:B------:R-:W-:Y:S05]  /*bbb0*/  BSYNC B1 ;  /* 0x0000000000017941 */ /* 0x000fea0003800000 */
.L_x_278:
        /* <DEDUP_REMOVED lines=13> */
.L_x_281:
[----:B------:R-:W-:Y:S05]  /*bc90*/  BSYNC B1 ;  /* 0x0000000000017941 */ /* 0x000fea0003800000 */
.L_x_280:
        /* <DEDUP_REMOVED lines=13> */
.L_x_283:
[----:B------:R-:W-:Y:S05]  /*bd70*/  BSYNC B1 ;  /* 0x0000000000017941 */ /* 0x000fea0003800000 */
.L_x_282:
        /* <DEDUP_REMOVED lines=13> */
.L_x_285:
[----:B------:R-:W-:Y:S05]  /*be50*/  BSYNC B1 ;  /* 0x0000000000017941 */ /* 0x000fea0003800000 */
.L_x_284:
        /* <DEDUP_REMOVED lines=13> */
.L_x_287:
[----:B------:R-:W-:Y:S05]  /*bf30*/  BSYNC B1 ;  /* 0x0000000000017941 */ /* 0x000fea0003800000 */
.L_x_286:
        /* <DEDUP_REMOVED lines=13> */
.L_x_289:
[----:B------:R-:W-:Y:S05]  /*c010*/  BSYNC B1 ;  /* 0x0000000000017941 */ /* 0x000fea0003800000 */
.L_x_288:
        /* <DEDUP_REMOVED lines=13> */
.L_x_291:
[----:B------:R-:W-:Y:S05]  /*c0f0*/  BSYNC B1 ;  /* 0x0000000000017941 */ /* 0x000fea0003800000 */
.L_x_290:
        /* <DEDUP_REMOVED lines=13> */
.L_x_293:
[----:B------:R-:W-:Y:S05]  /*c1d0*/  BSYNC B1 ;  /* 0x0000000000017941 */ /* 0x000fea0003800000 */
.L_x_292:
        /* <DEDUP_REMOVED lines=13> */
.L_x_295:
[----:B------:R-:W-:Y:S05]  /*c2b0*/  BSYNC B1 ;  /* 0x0000000000017941 */ /* 0x000fea0003800000 */
.L_x_294:
[----:B------:R-:W-:Y:S05]  /*c2c0*/  @P2 BRA `(.L_x_296) ;  /* 0x0000002000a42947 */ /* 0x000fea0003800000 */
[----:B------:R-:W2:Y:S01]  /*c2d0*/  LDL.LU R2, [R1+0x74] ;  /* 0x0000740001027983 */ /* 0x000ea20000300800 */
[----:B-----5:R-:W-:-:S04]  /*c2e0*/  LOP3.LUT R0, R0, 0xff, RZ, 0xc0, !PT ;  /* 0x000000ff00007812 */ /* 0x020fc800078ec0ff */
[----:B------:R-:W-:-:S05]  /*c2f0*/  F2FP.F16.E5M2.UNPACK_B R0, R0 ;  /* 0x00000000ff00723e */ /* 0x000fca00020004ff */
[----:B------:R-:W-:-:S05]  /*c300*/  HADD2.F32 R0, -RZ, R0.H0_H0 ;  /* 0x20000000ff007230 */ /* 0x000fca0000004100 */
[----:B------:R-:W-:-:S04]  /*c310*/  FMUL R0, R0, UR21 ;  /* 0x0000001500007c20 */ /* 0x000fc80008400000 */
[----:B--2---:R-:W-:-:S05]  /*c320*/  FFMA R0, R2, UR20, R0 ;  /* 0x0000001402007c23 */ /* 0x004fca0008000000 */
[----:B0-----:R-:W-:-:S05]  /*c330*/  F2FP.SATFINITE.E5M2.F32.PACK_AB_MERGE_C R3, RZ, R0, RZ ;  /* 0x00000000ff03723e */ /* 0x001fca00048060ff */
[----:B------:R0:W-:Y:S01]  /*c340*/  STG.E.U8 desc[UR18][R26.64+0xf9], R3 ;  /* 0x0000f9031a007986 */ /* 0x0001e2000c101112 */
[----:B------:R-:W-:Y:S05]  /*c350*/  BRA `(.L_x_296) ;  /* 0x0000002000807947 */ /* 0x000fea0003800000 */
.L_x_39:
[C---:B------:R-:W-:Y:S01]  /*c360*/  ISETP.GE.AND P2, PT, R38.reuse, 0x1, PT ;  /* 0x000000012600780c */ /* 0x040fe20003f46270 */
[----:B------:R-:W2:Y:S01]  /*c370*/  LDL.LU R227, [R1+0x14] ;  /* 0x0000140001e37983 */ /* 0x000ea20000300800 */
[----:B------:R-:W-:Y:S01]  /*c380*/  ISETP.GE.AND P1, PT, R38, 0x9, PT ;  /* 0x000000092600780c */ /* 0x000fe20003f26270 */
[----:B------:R-:W-:Y:S01]  /*c390*/  FMUL R226, R226, UR20 ;  /* 0x00000014e2e27c20 */ /* 0x000fe20008400000 */
[----:B------:R-:W-:Y:S01]  /*c3a0*/  ISETP.LT.OR P4, PT, R35, 0x1, !P2 ;  /* 0x000000012300780c */ /* 0x000fe20005781670 */
[----:B------:R-:W-:Y:S01]  /*c3b0*/  FMUL R225, R225, UR20 ;  /* 0x00000014e1e17c20 */ /* 0x000fe20008400000 */
[C---:B------:R-:W-:Y:S01]  /*c3c0*/  ISETP.LT.OR P5, PT, R35.reuse, 0x2, !P2 ;  /* 0x000000022300780c */ /* 0x040fe200057a1670 */
[----:B------:R-:W-:Y:S01]  /*c3d0*/  FMUL R224, R224, UR20 ;  /* 0x00000014e0e07c20 */ /* 0x000fe20008400000 */
[----:B------:R-:W-:Y:S02]  /*c3e0*/  ISETP.LT.OR P6, PT, R35, 0x1, !P1 ;  /* 0x000000012300780c */ /* 0x000fe40004fc1670 */
[----:B------:R-:W-:-:S02]  /*c3f0*/  F2FP.SATFINITE.E5M2.F32.PACK_AB_MERGE_C R29, RZ, R226, RZ ;  /* 0x000000e2ff1d723e */ /* 0x000fc400048060ff */
[----:B------:R-:W-:Y:S01]  /*c400*/  F2FP.SATFINITE.E5M2.F32.PACK_AB_MERGE_C R225, RZ, R225, RZ ;  /* 0x000000e1ffe1723e */ /* 0x000fe200048060ff */
[----:B------:R-:W-:Y:S01]  /*c410*/  FMUL R223, R223, UR20 ;  /* 0x00000014dfdf7c20 */ /* 0x000fe20008400000 */
[----:B------:R-:W-:Y:S01]  /*c420*/  F2FP.SATFINITE.E5M2.F32.PACK_AB_MERGE_C R31, RZ, R224, RZ ;  /* 0x000000e0ff1f723e */ /* 0x000fe200048060ff */
[----:B------:R-:W-:Y:S01]  /*c430*/  FMUL R222, R222, UR20 ;  /* 0x00000014dede7c20 */ /* 0x000fe20008400000 */
[----:B------:R-:W-:Y:S01]  /*c440*/  FMUL R221, R221, UR20 ;  /* 0x00000014dddd7c20 */ /* 0x000fe20008400000 */
[----:B------:R0:W-:Y:S01]  /*c450*/  @!P4 STG.E.U8 desc[UR18][R24.64], R29 ;  /* 0x0000001d1800c986 */ /* 0x0001e2000c101112 */
[----:B------:R-:W-:-:S03]  /*c460*/  ISETP.LT.OR P4, PT, R35, 0x2, !P1 ;  /* 0x000000022300780c */ /* 0x000fc60004f81670 */
[----:B------:R-:W-:Y:S01]  /*c470*/  @!P5 STG.E.U8 desc[UR18][R24.64+0x1], R225 ;  /* 0x000001e11800d986 */ /* 0x000fe2000c101112 */
[----:B------:R-:W-:-:S03]  /*c480*/  ISETP.LT.OR P5, PT, R35, 0x9, !P2 ;  /* 0x000000092300780c */ /* 0x000fc600057a1670 */
[----:B------:R1:W-:Y:S01]  /*c490*/  @!P6 STG.E.U8 desc[UR18][R26.64], R31 ;  /* 0x0000001f1a00e986 */ /* 0x0003e2000c101112 */
[----:B------:R-:W-:Y:S02]  /*c4a0*/  ISETP.LT.OR P6, PT, R35, 0xa, !P2 ;  /* 0x0000000a2300780c */ /* 0x000fe400057c1670 */
[----:B------:R-:W-:Y:S01]  /*c4b0*/  F2FP.SATFINITE.E5M2.F32.PACK_AB_MERGE_C R223, RZ, R223, RZ ;  /* 0x000000dfffdf723e */ /* 0x000fe200048060ff */
[----:B------:R-:W-:Y:S01]  /*c4c0*/  FMUL R219, R219, UR20 ;  /* 0x00000014dbdb7c20 */ /* 0x000fe20008400000 */
[----:B------:R-:W-:Y:S01]  /*c4d0*/  F2FP.SATFINITE.E5M2.F32.PACK_AB_MERGE_C R33, RZ, R222, RZ ;  /* 0x000000deff21723e */ /* 0x000fe200048060ff */
[----:B------:R-:W-:Y:S01]  /*c4e0*/  FMUL R220, R220, UR20 ;  /* 0x00000014dcdc7c20 */ /* 0x000fe20008400000 */
[----:B------:R-:W-:Y:S01]  /*c4f0*/  F2FP.SATFINITE.E5M2.F32.PACK_AB_MERGE_C R221, RZ, R221, RZ ;  /* 0x000000ddffdd723e */ /* 0x000fe200048060ff */
[----:B------:R-:W-:Y:S01]  /*c500*/  @!P4 STG.E.U8 desc[UR18][R26.64+0x1], R223 ;  /* 0x000001df1a00c986 */ /* 0x000fe2000c101112 */
[----:B------:R-:W-:-:S03]  /*c510*/  ISETP.LT.OR P4, PT, R35, 0x9, !P1 ;  /* 0x000000092300780c */ /* 0x000fc60004f81670 */
[----:B------:R3:W-:Y:S01]  /*c520*/  @!P5 STG.E.U8 desc[UR18][R24.64+0x8], R33 ;  /* 0x000008211800d986 */ /* 0x0007e2000c101112 */
[----:B------:R-:W-:-:S03]  /*c530*/  ISETP.LT.OR P5, PT, R35, 0xa, !P1 ;  /* 0x0000000a2300780c */ /* 0x000fc60004fa1670 */
[----:B------:R-:W-:Y:S01]  /*c540*/  @!P6 STG.E.U8 desc[UR18][R24.64+0x9], R221 ;  /* 0x000009dd1800e986 */ /* 0x000fe2000c101112 */
[----:B------:R-:W-:Y:S01]  /*c550*/  ISETP.LT.OR P6, PT, R35, 0x11, !P2 ;  /* 0x000000112300780c */ /* 0x000fe200057c1670 */
[----:B------:R-:W-:Y:S01]  /*c560*/  FMUL R218, R218, UR20 ;  /* 0x00000014dada7c20 */ /* 0x000fe20008400000 */
[----:B------:R-:W-:Y:S01]  /*c570*/  F2FP.SATFINITE.E5M2.F32.PACK_AB_MERGE_C R219, RZ, R219, RZ ;  /* 0x000000dbffdb723e */ /* 0x000fe200048060ff */
[----:B------:R-:W-:Y:S01]  /*c580*/  FMUL R217, R217, UR20 ;  /* 0x00000014d9d97c20 */ /* 0x000fe20008400000 */
[----:B0-----:R-:W-:Y:S01]  /*c590*/  F2FP.SATFINITE.E5M2.F32.PACK_AB_MERGE_C R29, RZ, R220, RZ ;  /* 0x000000dcff1d723e */ /* 0x001fe200048060ff */
[----:B------:R-:W-:Y:S01]  /*c5a0*/  FMUL R216, R216, UR20 ;  /* 0x00000014d8d87c20 */ /* 0x000fe20008400000 */
[----:B-1----:R-:W-:Y:S01]  /*c5b0*/  F2FP.SATFINITE.E5M2.F32.PACK_AB_MERGE_C R31, RZ, R218, RZ ;  /* 0x000000daff1f723e */ /* 0x002fe200048060ff */
[----:B------:R-:W-:Y:S01]  /*c5c0*/  FMUL R215, R215, UR20 ;  /* 0x00000014d7d77c20 */ /* 0x000fe20008400000 */
[----:B------:R-:W-:Y:S01]  /*c5d0*/  FMUL R213, R213, UR20 ;  /* 0x00000014d5d57c20 */ /* 0x000fe20008400000 */
[----:B------:R-:W-:Y:S01]  /*c5e0*/  @!P5 STG.E.U8 desc[UR18][R26.64+0x9], R219 ;  /* 0x000009db1a00d986 */ /* 0x000fe2000c101112 */
[----:B------:R-:W-:-:S03]  /*c5f0*/  ISETP.LT.OR P5, PT, R35, 0x12, !P2 ;  /* 0x000000122300780c */ /* 0x000fc600057a1670 */
[----:B------:R0:W-:Y:S01]  /*c600*/  @!P4 STG.E.U8 desc[UR18][R26.64+0x8], R29 ;  /* 0x0000081d1a00c986 */ /* 0x0001e2000c101112 */
[----:B------:R-:W-:-:S03]  /*c610*/  ISETP.LT.OR P4, PT, R35, 0x11, !P1 ;  /* 0x000000112300780c */ /* 0x000fc60004f81670 */
[----:B------:R1:W-:Y:S01]  /*c620*/  @!P6 STG.E.U8 desc[UR18][R24.64+0x10], R31 ;  /* 0x0000101f1800e986 */ /* 0x0003e2000c101112 */
[C---:B------:R-:W-:Y:S02]  /*c630*/  ISETP.LT.OR P6, PT, R35.reuse, 0x12, !P1 ;  /* 0x000000122300780c */ /* 0x040fe40004fc1670 */
[----:B------:R-:W-:Y:S01]  /*c640*/  F2FP.SATFINITE.E5M2.F32.PACK_AB_MERGE_C R217, RZ, R217, RZ ;  /* 0x000000d9ffd9723e */ /* 0x000fe200048060ff */
[----:B------:R-:W-:Y:S01]  /*c650*/  FMUL R214, R214, UR20 ;  /* 0x00000014d6d67c20 */ /* 0x000fe20008400000 */
[----:B---3--:R-:W-:Y:S01]  /*c660*/  F2FP.SATFINITE.E5M2.F32.PACK_AB_MERGE_C R33, RZ, R216, RZ ;  /* 0x000000d8ff21723e */ /* 0x008fe200048060ff */
[----:B------:R-:W-:Y:S01]  /*c670*/  FMUL R212, R212, UR20 ;  /* 0x00000014d4d47c20 */ /* 0x000fe20008400000 */
[----:B------:R-:W-:Y:S01]  /*c680*/  F2FP.SATFINITE.E5M2.F32.PACK_AB_MERGE_C R215, RZ, R215, RZ ;  /* 0x000000d7ffd7723e */ /* 0x000fe200048060ff */
[----:B------:R-:W-:Y:S01]  /*c690*/  @!P5 STG.E.U8 desc[UR18][R24.64+0x11], R217 ;  /* 0x000011d91800d986 */ /* 0x000fe2000c101112 */
[----:B------:R-:W-:-:S03]  /*c6a0*/  ISETP.LT.OR P5, PT, R35, 0x1a, !P2 ;  /* 0x0000001a2300780c */ /* 0x000fc600057a1670 */
[----:B------:R3:W-:Y:S01]  /*c6b0*/  @!P4 STG.E.U8 desc[UR18][R26.64+0x10], R33 ;  /* 0x000010211a00c986 */ /* 0x0007e2000c101112 */
[----:B------:R-:W-:-:S03]  /*c6c0*/  ISETP.LT.OR P4, PT, R35, 0x19, !P2 ;  /* 0x000000192300780c */ /* 0x000fc60005781670 */
[----:B------:R-:W-:Y:S01]  /*c6d0*/  @!P6 STG.E.U8 desc[UR18][R26.64+0x11], R215 ;  /* 0x000011d71a00e986 */ /* 0x000fe2000c101112 */
[----:B------:R-:W-:Y:S02]  /*c6e0*/  ISETP.LT.OR P6, PT, R35, 0x19, !P1 ;  /* 0x000000192300780c */ /* 0x000fe40004fc1670 */
[----:B------:R-:W-:Y:S01]  /*c6f0*/  F2FP.SATFINITE.E5M2.F32.PACK_AB_MERGE_C R213, RZ, R213, RZ ;  /* 0x000000d5ffd5723e */ /* 0x000fe200048060ff */
[----:B------:R-:W-:Y:S01]  /*c700*/  FMUL R211, R211, UR20 ;  /* 0x00000014d3d37c20 */ /* 0x000fe20008400000 */
[----:B0-----:R-:W-:Y:S01]  /*c710*/  F2FP.SATFINITE.E5M2.F32.PACK_AB_MERGE_C R29, RZ, R214, RZ ;  /* 0x000000d6ff1d723e */ /* 0x001fe200048060ff */
[----:B------:R-:W-:Y:S01]  /*c720*/  FMUL R210, R210, UR20 ;  /* 0x00000014d2d27c20 */ /* 0x000fe20008400000 */
[----:B-1----:R-:W-:Y:S01]  /*c730*/  F2FP.SATFINITE.E5M2.F32.PACK_AB_MERGE_C R31, RZ, R212, RZ ;  /* 0x000000d4ff1f723e */ /* 0x002fe200048060ff */
[----:B------:R-:W-:Y:S01]  /*c740*/  @!P5 STG.E.U8 desc[UR18][R24.64+0x19], R213 ;  /* 0x000019d51800d986 */ /* 0x000fe2000c101112 */
[----:B------:R-:W-:-:S03]  /*c750*/  ISETP.LT.OR P5, PT, R35, 0x1a, !P1 ;  /* 0x0000001a2300780c */ /* 0x000fc60004fa1670 */
[----:B------:R0:W-:Y:S01]  /*c760*/  @!P4 STG.E.U8 desc[UR18][R24.64+0x18], R29 ;  /* 0x0000181d1800c986 */ /* 0x0001e2000c101112 */
[----:B------:R-:W-:-:S03]  /*c770*/  ISETP.LT.OR P4, PT, R35, 0x21, !P2 ;  /* 0x000000212300780c */ /* 0x000fc60005781670 */
[----:B------:R1:W-:Y:S01]  /*c780*/  @!P6 STG.E.U8 desc[UR18][R26.64+0x18], R31 ;  /* 0x0000181f1a00e986 */ /* 0x0003e2000c101112 */
[----:B------:R-:W-:Y:S01]  /*c790*/  ISETP.LT.OR P6, PT, R35, 0x22, !P2 ;  /* 0x000000222300780c */ /* 0x000fe200057c1670 */
[----:B------:R-:W-:Y:S01]  /*c7a0*/  FMUL R209, R209, UR20 ;  /* 0x00000014d1d17c20 */ /* 0x000fe20008400000 */
        /* <DEDUP_REMOVED lines=49> */
[----:B------:R-:W4:Y:S01]  /*cac0*/  LDL.LU R226, [R1+0x10] ;  /* 0x0000100001e27983 */ /* 0x000f220000300800 */
[----:B---3--:R-:W-:Y:S02]  /*cad0*/  F2FP.SATFINITE.E5M2.F32.PACK_AB_MERGE_C R33, RZ, R198, RZ ;  /* 0x000000c6ff21723e */ /* 0x008fe400048060ff */
[----:B------:R-:W-:Y:S01]  /*cae0*/  F2FP.SATFINITE.E5M2.F32.PACK_AB_MERGE_C R197, RZ, R197, RZ ;  /* 0x000000c5ffc5723e */ /* 0x000fe200048060ff */
[----:B------:R-:W-:Y:S01]  /*caf0*/  @!P5 STG.E.U8 desc[UR18][R26.64+0x31], R199 ;  /* 0x000031c71a00d986 */ /* 0x000fe2000c101112 */
[----:B------:R-:W-:-:S03]  /*cb00*/  ISETP.LT.OR P5, PT, R35, 0x3a, !P1 ;  /* 0x0000003a2300780c */ /* 0x000fc60004fa1670 */
[----:B------:R-:W3:Y:S01]  /*cb10*/  LDL.LU R224, [R1+0xc] ;  /* 0x00000c0001e07983 */ /* 0x000ee20000300800 */
[----:B------:R-:W-:-:S03]  /*cb20*/  FMUL R195, R195, UR20 ;  /* 0x00000014c3c37c20 */ /* 0x000fc60008400000 */
[----:B------:R1:W-:Y:S01]  /*cb30*/  @!P4 STG.E.U8 desc[UR18][R24.64+0x38], R33 ;  /* 0x000038211800c986 */ /* 0x0003e2000c101112 */
[----:B------:R-:W-:-:S03]  /*cb40*/  ISETP.LT.OR P4, PT, R35, 0x39, !P1 ;  /* 0x000000392300780c */ /* 0x000fc60004f81670 */
[----:B------:R-:W2:Y:S01]  /*cb50*/  LDL.LU R225, [R1+0x8] ;  /* 0x0000080001e17983 */ /* 0x000ea20000300800 */
[----:B------:R-:W-:-:S03]  /*cb60*/  FMUL R196, R196, UR20 ;  /* 0x00000014c4c47c20 */ /* 0x000fc60008400000 */
[----:B------:R-:W-:Y:S01]  /*cb70*/  @!P6 STG.E.U8 desc[UR18][R24.64+0x39], R197 ;  /* 0x000039c51800e986 */ /* 0x000fe2000c101112 */
[----:B------:R-:W-:-:S03]  /*cb80*/  ISETP.LT.OR P6, PT, R35, 0x41, !P2 ;  /* 0x000000412300780c */ /* 0x000fc600057c1670 */
[----:B------:R-:W4:Y:S01]  /*cb90*/  LDL.LU R222, [R1] ;  /* 0x0000000001de7983 */ /* 0x000f220000300800 */
[----:B------:R-:W-:-:S03]  /*cba0*/  FMUL R194, R194, UR20 ;  /* 0x00000014c2c27c20 */ /* 0x000fc60008400000 */
[----:B------:R-:W3:Y:S04]  /*cbb0*/  LDL.LU R223, [R1+0x18] ;  /* 0x0000180001df7983 */ /* 0x000ee80000300800 */
[----:B------:R-:W3:Y:S01]  /*cbc0*/  LDL.LU R221, [R1+0x4] ;  /* 0x0000040001dd7983 */ /* 0x000ee20000300800 */
[----:B------:R-:W-:Y:S01]  /*cbd0*/  F2FP.SATFINITE.E5M2.F32.PACK_AB_MERGE_C R195, RZ, R195, RZ ;  /* 0x000000c3ffc3723e */ /* 0x000fe200048060ff */
[----:B------:R-:W-:Y:S01]  /*cbe0*/  FMUL R193, R193, UR20 ;  /* 0x00000014c1c17c20 */ /* 0x000fe20008400000 */
[----:B0-----:R-:W-:Y:S01]  /*cbf0*/  F2FP.SATFINITE.E5M2.F32.PACK_AB_MERGE_C R29, RZ, R196, RZ ;  /* 0x000000c4ff1d723e */ /* 0x001fe200048060ff */
[----:B------:R-:W-:Y:S01]  /*cc00*/  FMUL R192, R192, UR20 ;  /* 0x00000014c0c07c20 */ /* 0x000fe20008400000 */
[----:B-1----:R-:W-:Y:S01]  /*cc10*/  F2FP.SATFINITE.E5M2.F32.PACK_AB_MERGE_C R31, RZ, R194, RZ ;  /* 0x000000c2ff1f723e */ /* 0x002fe200048060ff */
[----:B------:R-:W-:Y:S01]  /*cc20*/  @!P5 STG.E.U8 desc[UR18][R26.64+0x39], R195 ;  /* 0x000039c31a00d986 */ /* 0x000fe2000c101112 */
[----:B------:R-:W-:Y:S01]  /*cc30*/  ISETP.LT.OR P5, PT, R35, 0x42, !P2 ;  /* 0x000000422300780c */ /* 0x000fe200057a1670 */
[----:B------:R-:W-:Y:S01]  /*cc40*/  FMUL R191, R191, UR20 ;  /* 0x00000014bfbf7c20 */ /* 0x000fe20008400000 */
[----:B------:R-:W-:Y:S01]  /*cc50*/  F2FP.SATFINITE.E5M2.F32.PACK_AB_MERGE_C R193, RZ, R193, RZ ;  /* 0x000000c1ffc1723e */ /* 0x000fe200048060ff */
[----:B------:R0:W-:Y:S01]  /*cc60*/  @!P4 STG.E.U8 desc[UR18][R26.64+0x38], R29 ;  /* 0x0000381d1a00c986 */ /* 0x0001e2000c101112 */
[----:B------:R-:W-:Y:S01]  /*cc70*/  ISETP.LT.OR P4, PT, R35, 0x41, !P1 ;  /* 0x000000412300780c */ /* 0x000fe20004f81670 */
[----:B------:R-:W-:Y:S01]  /*cc80*/  FMUL R189, R189, UR20 ;  /* 0x00000014bdbd7c20 */ /* 0x000fe20008400000 */
[----:B------:R-:W-:Y:S01]  /*cc90*/  F2FP.SATFINITE.E5M2.F32.PACK_AB_MERGE_C R33, RZ, R192, RZ ;  /* 0x000000c0ff21723e */ /* 0x000fe200048060ff */
[----:B------:R1:W-:Y:S01]  /*cca0*/  @!P6 STG.E.U8 desc[UR18][R24.64+0x40], R31 ;  /* 0x0000401f1800e986 */ /* 0x0003e2000c101112 */
[C---:B------:R-:W-:Y:S01]  /*ccb0*/  ISETP.LT.OR P6, PT, R35.reuse, 0x42, !P1 ;  /* 0x000000422300780c */ /* 0x040fe20004fc1670 */
[----:B------:R-:W-:Y:S01]  /*ccc0*/  FMUL R190, R190, UR20 ;  /* 0x00000014bebe7c20 */ /* 0x000fe20008400000 */
[----:B------:R-:W-:Y:S01]  /*ccd0*/  F2FP.SATFINITE.E5M2.F32.PACK_AB_MERGE_C R191, RZ, R191, RZ ;  /* 0x000000bfffbf723e */ /* 0x000fe200048060ff */
[----:B------:R-:W-:Y:S01]  /*cce0*/  FMUL R188, R188, UR20 ;  /* 0x00000014bcbc7c20 */ /* 0x000fe20008400000 */
[----:B------:R-:W-:Y:S01]  /*ccf0*/  F2FP.SATFINITE.E5M2.F32.PACK_AB_MERGE_C R189, RZ, R189, RZ ;  /* 0x000000bdffbd723e */ /* 0x000fe200048060ff */
[----:B------:R-:W-:Y:S01]  /*cd00*/  @!P5 STG.E.U8 desc[UR18][R24.64+0x41], R193 ;  /* 0x000041c11800d986 */ /* 0x000fe2000c101112 */
[----:B------:R-:W-:Y:S01]  /*cd10*/  ISETP.LT.OR P5, PT, R35, 0x4a, !P2 ;  /* 0x0000004a2300780c */ /* 0x000fe200057a1670 */
[----:B------:R-:W-:Y:S01]  /*cd20*/  FMUL R187, R187, UR20 ;  /* 0x00000014bbbb7c20 */ /* 0x000fe20008400000 */
[----:B0-----:R-:W-:Y:S01]  /*cd30*/  F2FP.SATFINITE.E5M2.F32.PACK_AB_MERGE_C R29, RZ, R190, RZ ;  /* 0x000000beff1d723e */ /* 0x001fe200048060ff */
[----:B------:R0:W-:Y:S01]  /*cd40*/  @!P4 STG.E.U8 desc[UR18][R26.64+0x40], R33 ;  /* 0x000040211a00c986 */ /* 0x0001e2000c101112 */
[C---:B------:R-:W-:Y:S01]  /*cd50*/  ISETP.LT.OR P4, PT, R35.reuse, 0x49, !P2 ;  /* 0x000000492300780c */ /* 0x040fe20005781670 */
[----:B------:R-:W-:Y:S01]  /*cd60*/  FMUL R186, R186, UR20 ;  /* 0x00000014baba7c20 */ /* 0x000fe20008400000 */
[----:B-1----:R-:W-:Y:S01]  /*cd70*/  F2FP.SATFINITE.E5M2.F32.PACK_AB_MERGE_C R31, RZ, R188, RZ ;  /* 0x000000bcff1f723e */ /* 0x002fe200048060ff */
[----:B------:R-:W-:Y:S01]  /*cd80*/  @!P6 STG.E.U8 desc[UR18][R26.64+0x41], R191 ;  /* 0x000041bf1a00e986 */ /* 0x000fe2000c101112 */
[----:B------:R-:W-:Y:S01]  /*cd90*/  ISETP.LT.OR P6, PT, R35, 0x49, !P1 ;  /* 0x000000492300780c */ /* 0x000fe20004fc1670 */
[----:B------:R-:W-:Y:S01]  /*cda0*/  FMUL R185, R185, UR20 ;  /* 0x00000014b9b97c20 */ /* 0x000fe20008400000 */
[----:B------:R-:W-:Y:S01]  /*cdb0*/  F2FP.SATFINITE.E5M2.F32.PACK_AB_MERGE_C R187, RZ, R187, RZ ;  /* 0x000000bbffbb723e */ /* 0x000fe200048060ff */
[----:B------:R-:W-:Y:S01]  /*cdc0*/  FMUL R183, R183, UR20 ;  /* 0x00000014b7b77c20 */ /* 0x000fe20008400000 */
[----:B------:R-:W-:Y:S01]  /*cdd0*/  FMUL R184, R184, UR20 ;  /* 0x00000014b8b87c20 */ /* 0x000fe20008400000 */
[----:B------:R-:W-:Y:S01]  /*cde0*/  @!P5 STG.E.U8 desc[UR18][R24.64+0x49], R189 ;  /* 0x000049bd1800d986 */ /* 0x000fe2000c101112 */
[C---:B------:R-:W-:Y:S01]  /*cdf0*/  ISETP.LT.OR P5, PT, R35.reuse, 0x4a, !P1 ;  /* 0x0000004a2300780c */ /* 0x040fe20004fa1670 */
[----:B------:R-:W-:Y:S01]  /*ce00*/  FMUL R182, R182, UR20 ;  /* 0x00000014b6b67c20 */ /* 0x000fe20008400000 */
[----:B0-----:R-:W-:Y:S01]  /*ce10*/  F2FP.SATFINITE.E5M2.F32.PACK_AB_MERGE_C R33, RZ, R186, RZ ;  /* 0x000000baff21723e */ /* 0x001fe200048060ff */
[----:B------:R0:W-:Y:S01]  /*ce20*/  @!P4 STG.E.U8 desc[UR18][R24.64+0x48], R29 ;  /* 0x0000481d1800c986 */ /* 0x0001e2000c101112 */
[----:B------:R-:W-:Y:S01]  /*ce30*/  ISETP.LT.OR P4, PT, R35, 0x51, !P2 ;  /* 0x000000512300780c */ /* 0x000fe20005781670 */
[----:B------:R-:W-:Y:S01]  /*ce40*/  FMUL R181, R181, UR20 ;  /* 0x00000014b5b57c20 */ /* 0x000fe20008400000 */
[----:B------:R-:W-:Y:S01]  /*ce50*/  F2FP.SATFINITE.E5M2.F32.PACK_AB_MERGE_C R185, RZ, R185, RZ ;  /* 0x000000b9ffb9723e */ /* 0x000fe200048060ff */
[----:B------:R1:W-:Y:S01]  /*ce60*/  @!P6 STG.E.U8 desc[UR18][R26.64+0x48], R31 ;  /* 0x0000481f1a00e986 */ /* 0x0003e2000c101112 */
[----:B------:R-:W-:Y:S01]  /*ce70*/  ISETP.LT.OR P6, PT, R35, 0x52, !P2 ;  /* 0x000000522300780c */ /* 0x000fe200057c1670 */
        /* <DEDUP_REMOVED lines=17> */
[----:B------:R-:W-:Y:S01]  /*cf90*/  F2FP.SATFINITE.E5M2.F32.PACK_AB_MERGE_C R177, RZ, R177, RZ ;  /* 0x000000b1ffb1723e */ /* 0x000fe200048060ff */
        /* <DEDUP_REMOVED lines=13> */
[----:B------:R-:W-:Y:S01]  /*d070*/  FMUL R170, R170, UR20 ;  /* 0x00000014aaaa7c20 */ /* 0x000fe20008400000 */
        /* <DEDUP_REMOVED lines=19> */
[C---:B------:R-:W-:Y:S01]  /*d1b0*/  ISETP.LT.OR P4, PT, R35.reuse, 0x69, !P2 ;  /* 0x000000692300780c */ /* 0x040fe20005781670 */
        /* <DEDUP_REMOVED lines=69> */
[----:B------:R-:W-:Y:S01]  /*d610*/  ISETP.LT.OR P4, PT, R35, 0x81, !P1 ;  /* 0x000000812300780c */ /* 0x000fe20004f81670 */
[----:B------:R-:W-:Y:S01]  /*d620*/  FMUL R13, R13, UR20 ;  /* 0x000000140d0d7c20 */ /* 0x000fe20008400000 */
[----:B-1----:R-:W-:Y:S01]  /*d630*/  F2FP.SATFINITE.E5M2.F32.PACK_AB_MERGE_C R31, RZ, R158, RZ ;  /* 0x0000009eff1f723e */ /* 0x002fe200048060ff */
[----:B------:R-:W-:Y:S01]  /*d640*/  @!P6 STG.E.U8 desc[UR18][R24.64+0x81], R161 ;  /* 0x000081a11800e986 */ /* 0x000fe2000c101112 */
        /* <DEDUP_REMOVED lines=35> */
[----:B-----5:R-:W-:Y:S01]  /*d880*/  FMUL R0, R0, UR20 ;  /* 0x0000001400007c20 */ /* 0x020fe20008400000 */
[----:B0-----:R-:W-:Y:S01]  /*d890*/  F2FP.SATFINITE.E5M2.F32.PACK_AB_MERGE_C R33, RZ, R22, RZ ;  /* 0x00000016ff21723e */ /* 0x001fe200048060ff */
[----:B------:R0:W-:Y:S01]  /*d8a0*/  @!P4 STG.E.U8 desc[UR18][R24.64+0x90], R29 ;  /* 0x0000901d1800c986 */ /* 0x0001e2000c101112 */
[C---:B------:R-:W-:Y:S01]  /*d8b0*/  ISETP.LT.OR P4, PT, R35.reuse, 0x99, !P2 ;  /* 0x000000992300780c */ /* 0x040fe20005781670 */
[----:B------:R-:W-:Y:S01]  /*d8c0*/  FMUL R2, R2, UR20 ;  /* 0x0000001402027c20 */ /* 0x000fe20008400000 */
[----:B------:R-:W-:Y:S01]  /*d8d0*/  F2FP.SATFINITE.E5M2.F32.PACK_AB_MERGE_C R5, RZ, R5, RZ ;  /* 0x00000005ff05723e */ /* 0x000fe200048060ff */
[----:B------:R-:W-:Y:S01]  /*d8e0*/  @!P6 STG.E.U8 desc[UR18][R26.64+0x90], R31 ;  /* 0x0000901f1a00e986 */ /* 0x000fe2000c101112 */
[----:B------:R-:W-:-:S05]  /*d8f0*/  ISETP.LT.OR P6, PT, R35, 0x9a, !P2 ;  /* 0x0000009a2300780c */ /* 0x000fca00057c1670 */
[----:B------:R1:W-:Y:S01]  /*d900*/  @!P5 STG.E.U8 desc[UR18][R26.64+0x91], R23 ;  /* 0x000091171a00d986 */ /* 0x0003e2000c101112 */
[C---:B------:R-:W-:Y:S02]  /*d910*/  ISETP.LT.OR P5, PT, R35.reuse, 0x9a, !P1 ;  /* 0x0000009a2300780c */ /* 0x040fe40004fa1670 */
[----:B0-----:R-:W-:Y:S01]  /*d920*/  F2FP.SATFINITE.E5M2.F32.PACK_AB_MERGE_C R29, RZ, R20, RZ ;  /* 0x00000014ff1d723e */ /* 0x001fe200048060ff */
[----:B------:R-:W-:Y:S01]  /*d930*/  @!P4 STG.E.U8 desc[UR18][R24.64+0x98], R33 ;  /* 0x000098211800c986 */ /* 0x000fe2000c101112 */
[----:B------:R-:W-:-:S03]  /*d940*/  ISETP.LT.OR P4, PT, R35, 0x99, !P1 ;  /* 0x000000992300780c */ /* 0x000fc60004f81670 */
[----:B------:R0:W-:Y:S01]  /*d950*/  @!P6 STG.E.U8 desc[UR18][R24.64+0x99], R21 ;  /* 0x000099151800e986 */ /* 0x0001e2000c101112 */
[----:B------:R-:W-:Y:S02]  /*d960*/  ISETP.LT.OR P6, PT, R35, 0xa1, !P2 ;  /* 0x000000a12300780c */ /* 0x000fe400057c1670 */
[----:B-1----:R-:W-:-:S03]  /*d970*/  F2FP.SATFINITE.E5M2.F32.PACK_AB_MERGE_C R23, RZ, R18, RZ ;  /* 0x00000012ff17723e */ /* 0x002fc600048060ff */
[----:B------:R1:W-:Y:S01]  /*d980*/  @!P5 STG.E.U8 desc[UR18][R26.64+0x99], R19 ;  /* 0x000099131a00d986 */ /* 0x0003e2000c101112 */
[----:B------:R-:W-:-:S03]  /*d990*/  ISETP.LT.OR P5, PT, R35, 0xa2, !P2 ;  /* 0x000000a22300780c */ /* 0x000fc600057a1670 */
[----:B------:R-:W-:Y:S01]  /*d9a0*/  @!P4 STG.E.U8 desc[UR18][R26.64+0x98], R29 ;  /* 0x0000981d1a00c986 */ /* 0x000fe2000c101112 */
[C---:B------:R-:W-:Y:S02]  /*d9b0*/  ISETP.LT.OR P4, PT, R35.reuse, 0xa1, !P1 ;  /* 0x000000a12300780c */ /* 0x040fe40004f81670 */
[----:B0-----:R-:W-:Y:S01]  /*d9c0*/  F2FP.SATFINITE.E5M2.F32.PACK_AB_MERGE_C R21, RZ, R16, RZ ;  /* 0x00000010ff15723e */ /* 0x001fe200048060ff */
[----:B------:R-:W-:Y:S01]  /*d9d0*/  @!P6 STG.E.U8 desc[UR18][R24.64+0xa0], R23 ;  /* 0x0000a0171800e986 */ /* 0x000fe2000c101112 */
[----:B------:R-:W-:Y:S02]  /*d9e0*/  ISETP.LT.OR P6, PT, R35, 0xa2, !P1 ;  /* 0x000000a22300780c */ /* 0x000fe40004fc1670 */
[----:B-1----:R-:W-:-:S03]  /*d9f0*/  F2FP.SATFINITE.E5M2.F32.PACK_AB_MERGE_C R19, RZ, R14, RZ ;  /* 0x0000000eff13723e */ /* 0x002fc600048060ff */
[----:B------:R0:W-:Y:S01]  /*da00*/  @!P5 STG.E.U8 desc[UR18][R24.64+0xa1], R17 ;  /* 0x0000a1111800d986 */ /* 0x0001e2000c101112 */
[----:B------:R-:W-:-:S03]  /*da10*/  ISETP.LT.OR P5, PT, R35, 0xaa, !P2 ;  /* 0x000000aa2300780c */ /* 0x000fc600057a1670 */
[----:B------:R-:W-:Y:S01]  /*da20*/  @!P4 STG.E.U8 desc[UR18][R26.64+0xa0], R21 ;  /* 0x0000a0151a00c986 */ /* 0x000fe2000c101112 */
[----:B------:R-:W-:-:S03]  /*da30*/  ISETP.LT.OR P4, PT, R35, 0xa9, !P2 ;  /* 0x000000a92300780c */ /* 0x000fc60005781670 */
[----:B------:R1:W-:Y:S01]  /*da40*/  @!P6 STG.E.U8 desc[UR18][R26.64+0xa1], R15 ;  /* 0x0000a10f1a00e986 */ /* 0x0003e2000c101112 */
[----:B------:R-:W-:Y:S02]  /*da50*/  ISETP.LT.OR P6, PT, R35, 0xa9, !P1 ;  /* 0x000000a92300780c */ /* 0x000fe40004fc1670 */
[----:B0-----:R-:W-:-:S03]  /*da60*/  F2FP.SATFINITE.E5M2.F32.PACK_AB_MERGE_C R17, RZ, R12, RZ ;  /* 0x0000000cff11723e */ /* 0x001fc600048060ff */
[----:B------:R0:W-:Y:S01]  /*da70*/  @!P5 STG.E.U8 desc[UR18][R24.64+0xa9], R13 ;  /* 0x0000a90d1800d986 */ /* 0x0001e2000c101112 */
[----:B------:R-:W-:-:S03]  /*da80*/  ISETP.LT.OR P5, PT, R35, 0xaa, !P1 ;  /* 0x000000aa2300780c */ /* 0x000fc60004fa1670 */
[----:B------:R-:W-:Y:S01]  /*da90*/  @!P4 STG.E.U8 desc[UR18][R24.64+0xa8], R19 ;  /* 0x0000a8131800c986 */ /* 0x000fe2000c101112 */
[C---:B------:R-:W-:Y:S02]  /*daa0*/  ISETP.LT.OR P4, PT, R35.reuse, 0xb1, !P2 ;  /* 0x000000b12300780c */ /* 0x040fe40005781670 */
[----:B-1----:R-:W-:Y:S01]  /*dab0*/  F2FP.SATFINITE.E5M2.F32.PACK_AB_MERGE_C R15, RZ, R10, RZ ;  /* 0x0000000aff0f723e */ /* 0x002fe200048060ff */
[----:B------:R-:W-:Y:S01]  /*dac0*/  @!P6 STG.E.U8 desc[UR18][R26.64+0xa8], R17 ;  /* 0x0000a8111a00e986 */ /* 0x000fe2000c101112 */
[----:B------:R-:W-:Y:S02]  /*dad0*/  ISETP.LT.OR P6, PT, R35, 0xb2, !P2 ;  /* 0x000000b22300780c */ /* 0x000fe400057c1670 */
[----:B0-----:R-:W-:-:S03]  /*dae0*/  F2FP.SATFINITE.E5M2.F32.PACK_AB_MERGE_C R13, RZ, R8, RZ ;  /* 0x00000008ff0d723e */ /* 0x001fc600048060ff */
        /* <DEDUP_REMOVED lines=9> */
[----:B------:R4:W-:Y:S01]  /*db80*/  @!P4 STG.E.U8 desc[UR18][R26.64+0xb0], R13 ;  /* 0x0000b00d1a00c986 */ /* 0x0009e2000c101112 */
[C---:B------:R-:W-:Y:S02]  /*db90*/  ISETP.LT.OR P4, PT, R35.reuse, 0xb9, !P1 ;  /* 0x000000b92300780c */ /* 0x040fe40004f81670 */
[----:B-1----:R-:W-:Y:S01]  /*dba0*/  F2FP.SATFINITE.E5M2.F32.PACK_AB_MERGE_C R9, RZ, R4, RZ ;  /* 0x00000004ff09723e */ /* 0x002fe200048060ff */
[----:B------:R1:W-:Y:S01]  /*dbb0*/  @!P6 STG.E.U8 desc[UR18][R24.64+0xb8], R11 ;  /* 0x0000b80b1800e986 */ /* 0x0003e2000c101112 */
[----:B------:R-:W-:Y:S02]  /*dbc0*/  ISETP.LT.OR P6, PT, R35, 0xba, !P1 ;  /* 0x000000ba2300780c */ /* 0x000fe40004fc1670 */
[----:B0-----:R-:W-:Y:S01]  /*dbd0*/  F2FP.SATFINITE.E5M2.F32.PACK_AB_MERGE_C R7, RZ, R2, RZ ;  /* 0x00000002ff07723e */ /* 0x001fe200048060ff */
[----:B--2---:R-:W-:Y:S02]  /*dbe0*/  FMUL R2, R225, UR20 ;  /* 0x00000014e1027c20 */ /* 0x004fe40008400000 */
[----:B------:R0:W-:Y:S01]  /*dbf0*/  @!P5 STG.E.U8 desc[UR18][R24.64+0xb9], R5 ;  /* 0x0000b9051800d986 */ /* 0x0001e2000c101112 */
[----:B------:R-:W-:-:S02]  /*dc00*/  ISETP.LT.OR P5, PT, R35, 0xc2, !P2 ;  /* 0x000000c22300780c */ /* 0x000fc400057a1670 */
[----:B----4-:R-:W-:Y:S01]  /*dc10*/  F2FP.SATFINITE.E5M2.F32.PACK_AB_MERGE_C R13, RZ, R3, RZ ;  /* 0x00000003ff0d723e */ /* 0x010fe200048060ff */
[----:B------:R-:W-:Y:S01]  /*dc20*/  FMUL R3, R222, UR20 ;  /* 0x00000014de037c20 */ /* 0x000fe20008400000 */
[----:B------:R2:W-:Y:S01]  /*dc30*/  @!P4 STG.E.U8 desc[UR18][R26.64+0xb8], R9 ;  /* 0x0000b8091a00c986 */ /* 0x0005e2000c101112 */
[----:B-1----:R-:W-:Y:S01]  /*dc40*/  F2FP.SATFINITE.E5M2.F32.PACK_AB_MERGE_C R11, RZ, R0, RZ ;  /* 0x00000000ff0b723e */ /* 0x002fe200048060ff */
[----:B---3--:R-:W-:Y:S01]  /*dc50*/  FMUL R0, R221, UR20 ;  /* 0x00000014dd007c20 */ /* 0x008fe20008400000 */
[----:B------:R-:W-:Y:S01]  /*dc60*/  ISETP.LT.OR P4, PT, R35, 0xc1, !P2 ;  /* 0x000000c12300780c */ /* 0x000fe20005781670 */
[----:B------:R-:W3:Y:S04]  /*dc70*/  LDL.LU R222, [R1+0x1c] ;  /* 0x00001c0001de7983 */ /* 0x000ee80000300800 */
[----:B------:R-:W4:Y:S01]  /*dc80*/  LDL.LU R220, [R1+0x20] ;  /* 0x0000200001dc7983 */ /* 0x000f220000300800 */
[----:B0-----:R-:W-:-:S03]  /*dc90*/  F2FP.SATFINITE.E5M2.F32.PACK_AB_MERGE_C R5, RZ, R3, RZ ;  /* 0x00000003ff05723e */ /* 0x001fc600048060ff */
[----:B------:R-:W4:Y:S01]  /*dca0*/  LDL.LU R225, [R1+0x24] ;  /* 0x0000240001e17983 */ /* 0x000f220000300800 */
[----:B------:R-:W-:Y:S01]  /*dcb0*/  FMUL R3, R224, UR20 ;  /* 0x00000014e0037c20 */ /* 0x000fe20008400000 */
[----:B--2---:R-:W-:Y:S01]  /*dcc0*/  F2FP.SATFINITE.E5M2.F32.PACK_AB_MERGE_C R9, RZ, R0, RZ ;  /* 0x00000000ff09723e */ /* 0x004fe200048060ff */
[----:B------:R-:W-:Y:S01]  /*dcd0*/  FMUL R0, R226, UR20 ;  /* 0x00000014e2007c20 */ /* 0x000fe20008400000 */
[----:B------:R0:W-:Y:S01]  /*dce0*/  @!P6 STG.E.U8 desc[UR18][R26.64+0xb9], R13 ;  /* 0x0000b90d1a00e986 */ /* 0x0001e2000c101112 */
[----:B------:R-:W-:-:S03]  /*dcf0*/  ISETP.LT.OR P6, PT, R35, 0xc1, !P1 ;  /* 0x000000c12300780c */ /* 0x000fc60004fc1670 */
[----:B------:R-:W2:Y:S04]  /*dd00*/  LDL.LU R224, [R1+0x28] ;  /* 0x0000280001e07983 */ /* 0x000ea80000300800 */
[----:B------:R-:W2:Y:S01]  /*dd10*/  LDL.LU R226, [R1+0x2c] ;  /* 0x00002c0001e27983 */ /* 0x000ea20000300800 */
[----:B0-----:R-:W-:Y:S01]  /*dd20*/  F2FP.SATFINITE.E5M2.F32.PACK_AB_MERGE_C R13, RZ, R2, RZ ;  /* 0x00000002ff0d723e */ /* 0x001fe200048060ff */
[----:B------:R-:W-:Y:S02]  /*dd30*/  FMUL R2, R227, UR20 ;  /* 0x00000014e3027c20 */ /* 0x000fe40008400000 */
[----:B------:R-:W2:Y:S04]  /*dd40*/  LDL.LU R227, [R1+0x30] ;  /* 0x0000300001e37983 */ /* 0x000ea80000300800 */
[----:B------:R-:W-:Y:S01]  /*dd50*/  @!P5 STG.E.U8 desc[UR18][R24.64+0xc1], R11 ;  /* 0x0000c10b1800d986 */ /* 0x000fe2000c101112 */
[----:B------:R-:W-:-:S03]  /*dd60*/  ISETP.LT.OR P5, PT, R35, 0xc2, !P1 ;  /* 0x000000c22300780c */ /* 0x000fc60004fa1670 */
[----:B------:R0:W-:Y:S01]  /*dd70*/  @!P4 STG.E.U8 desc[UR18][R24.64+0xc0], R7 ;  /* 0x0000c0071800c986 */ /* 0x0001e2000c101112 */
[----:B------:R-:W-:-:S03]  /*dd80*/  ISETP.LT.OR P4, PT, R35, 0xc9, !P2 ;  /* 0x000000c92300780c */ /* 0x000fc60005781670 */
[----:B------:R1:W-:Y:S01]  /*dd90*/  @!P6 STG.E.U8 desc[UR18][R26.64+0xc0], R5 ;  /* 0x0000c0051a00e986 */ /* 0x0003e2000c101112 */
[----:B------:R-:W-:-:S03]  /*dda0*/  ISETP.LT.OR P6, PT, R35, 0xca, !P2 ;  /* 0x000000ca2300780c */ /* 0x000fc600057c1670 */
[----:B------:R-:W2:Y:S04]  /*ddb0*/  LDL.LU R221, [R1+0x34] ;  /* 0x0000340001dd7983 */ /* 0x000ea80000300800 */
[----:B------:R1:W-:Y:S01]  /*ddc0*/  @!P5 STG.E.U8 desc[UR18][R26.64+0xc1], R9 ;  /* 0x0000c1091a00d986 */ /* 0x0003e2000c101112 */
[----:B0-----:R-:W-:Y:S01]  /*ddd0*/  F2FP.SATFINITE.E5M2.F32.PACK_AB_MERGE_C R7, RZ, R3, RZ ;  /* 0x00000003ff07723e */ /* 0x001fe200048060ff */
[----:B------:R-:W-:Y:S02]  /*dde0*/  FMUL R3, R223, UR20 ;  /* 0x00000014df037c20 */ /* 0x000fe40008400000 */
[----:B------:R-:W-:Y:S01]  /*ddf0*/  @!P4 STG.E.U8 desc[UR18][R24.64+0xc8], R13 ;  /* 0x0000c80d1800c986 */ /* 0x000fe2000c101112 */
[----:B------:R-:W-:-:S03]  /*de00*/  ISETP.LT.OR P4, PT, R35, 0xc9, !P1 ;  /* 0x000000c92300780c */ /* 0x000fc60004f81670 */
[----:B------:R-:W2:Y:S01]  /*de10*/  LDL.LU R223, [R1+0x38] ;  /* 0x0000380001df7983 */ /* 0x000ea20000300800 */
[----:B-1----:R-:W-:Y:S02]  /*de20*/  F2FP.SATFINITE.E5M2.F32.PACK_AB_MERGE_C R5, RZ, R0, RZ ;  /* 0x00000000ff05723e */ /* 0x002fe400048060ff */
[----:B------:R-:W-:Y:S02]  /*de30*/  F2FP.SATFINITE.E5M2.F32.PACK_AB_MERGE_C R11, RZ, R2, RZ ;  /* 0x00000002ff0b723e */ /* 0x000fe400048060ff */
[----:B------:R-:W-:Y:S01]  /*de40*/  F2FP.SATFINITE.E5M2.F32.PACK_AB_MERGE_C R9, RZ, R3, RZ ;  /* 0x00000003ff09723e */ /* 0x000fe200048060ff */
[----:B------:R0:W-:Y:S04]  /*de50*/  @!P6 STG.E.U8 desc[UR18][R24.64+0xc9], R7 ;  /* 0x0000c9071800e986 */ /* 0x0001e8000c101112 */
[----:B------:R1:W-:Y:S01]  /*de60*/  @!P4 STG.E.U8 desc[UR18][R26.64+0xc8], R5 ;  /* 0x0000c8051a00c986 */ /* 0x0003e2000c101112 */
[----:B---3--:R-:W-:-:S03]  /*de70*/  FMUL R0, R222, UR20 ;  /* 0x00000014de007c20 */ /* 0x008fc60008400000 */
[----:B------:R-:W3:Y:S01]  /*de80*/  LDL.LU R222, [R1+0x3c] ;  /* 0x00003c0001de7983 */ /* 0x000ee20000300800 */
[----:B----4-:R-:W-:Y:S01]  /*de90*/  FMUL R2, R220, UR20 ;  /* 0x00000014dc027c20 */ /* 0x010fe20008400000 */
[----:B0-----:R-:W-:Y:S01]  /*dea0*/  F2FP.SATFINITE.E5M2.F32.PACK_AB_MERGE_C R7, RZ, R0, RZ ;  /* 0x00000000ff07723e */ /* 0x001fe200048060ff */
[----:B------:R-:W-:Y:S02]  /*deb0*/  FMUL R3, R225, UR20 ;  /* 0x00000014e1037c20 */ /* 0x000fe40008400000 */
[----:B------:R-:W4:Y:S01]  /*dec0*/  LDL.LU R225, [R1+0x40] ;  /* 0x0000400001e17983 */ /* 0x000f220000300800 */
[----:B------:R-:W-:Y:S02]  /*ded0*/  F2FP.SATFINITE.E5M2.F32.PACK_AB_MERGE_C R13, RZ, R2, RZ ;  /* 0x00000002ff0d723e */ /* 0x000fe400048060ff */
[----:B-1----:R-:W-:Y:S01]  /*dee0*/  F2FP.SATFINITE.E5M2.F32.PACK_AB_MERGE_C R5, RZ, R3, RZ ;  /* 0x00000003ff05723e */ /* 0x002fe200048060ff */
[----:B--2---:R-:W-:Y:S02]  /*def0*/  FMUL R0, R224, UR20 ;  /* 0x00000014e0007c20 */ /* 0x004fe40008400000 */
[----:B------:R-:W2:Y:S01]  /*df00*/  LDL.LU R224, [R1+0x44] ;  /* 0x0000440001e07983 */ /* 0x000ea20000300800 */
[----:B------:R-:W-:-:S03]  /*df10*/  FMUL R2, R226, UR20 ;  /* 0x00000014e2027c20 */ /* 0x000fc60008400000 */
[----:B------:R-:W2:Y:S01]  /*df20*/  LDL.LU R226, [R1+0x48] ;  /* 0x0000480001e27983 */ /* 0x000ea20000300800 */
[----:B------:R-:W-:-:S03]  /*df30*/  FMUL R3, R227, UR20 ;  /* 0x00000014e3037c20 */ /* 0x000fc60008400000 */
[----:B------:R-:W2:Y:S01]  /*df40*/  LDL.LU R227, [R1+0x4c] ;  /* 0x00004c0001e37983 */ /* 0x000ea20000300800 */
[C---:B------:R-:W-:Y:S02]  /*df50*/  ISETP.LT.OR P5, PT, R35.reuse, 0xca, !P1 ;  /* 0x000000ca2300780c */ /* 0x040fe40004fa1670 */
[C---:B------:R-:W-:Y:S01]  /*df60*/  ISETP.LT.OR P6, PT, R35.reuse, 0xd1, !P2 ;  /* 0x000000d12300780c */ /* 0x040fe200057c1670 */
[----:B------:R-:W2:Y:S01]  /*df70*/  LDL.LU R219, [R1+0x50] ;  /* 0x0000500001db7983 */ /* 0x000ea20000300800 */
[----:B------:R-:W-:-:S03]  /*df80*/  ISETP.LT.OR P4, PT, R35, 0xd1, !P1 ;  /* 0x000000d12300780c */ /* 0x000fc60004f81670 */
[----:B------:R-:W2:Y:S04]  /*df90*/  LDL.LU R218, [R1+0x54] ;  /* 0x0000540001da7983 */ /* 0x000ea80000300800 */
[----:B------:R-:W2:Y:S04]  /*dfa0*/  LDL.LU R220, [R1+0x58] ;  /* 0x0000580001dc7983 */ /* 0x000ea80000300800 */
[----:B------:R0:W-:Y:S01]  /*dfb0*/  @!P5 STG.E.U8 desc[UR18][R26.64+0xc9], R11 ;  /* 0x0000c90b1a00d986 */ /* 0x0001e2000c101112 */
[----:B------:R-:W-:-:S03]  /*dfc0*/  ISETP.LT.OR P5, PT, R35, 0xd2, !P2 ;  /* 0x000000d22300780c */ /* 0x000fc600057a1670 */
[----:B------:R1:W-:Y:S01]  /*dfd0*/  @!P6 STG.E.U8 desc[UR18][R24.64+0xd0], R9 ;  /* 0x0000d0091800e986 */ /* 0x0003e2000c101112 */
[----:B------:R-:W-:Y:S02]  /*dfe0*/  ISETP.LT.OR P6, PT, R35, 0xd2, !P1 ;  /* 0x000000d22300780c */ /* 0x000fe40004fc1670 */
[----:B0-----:R-:W-:-:S07]  /*dff0*/  F2FP.SATFINITE.E5M2.F32.PACK_AB_MERGE_C R11, RZ, R2, RZ ;  /* 0x00000002ff0b723e */ /* 0x001fce00048060ff */
[----:B------:R0:W-:Y:S01]  /*e000*/  @!P5 STG.E.U8 desc[UR18][R24.64+0xd1], R7 ;  /* 0x0000d1071800d986 */ /* 0x0001e2000c101112 */
[C---:B------:R-:W-:Y:S02]  /*e010*/  ISETP.LT.OR P5, PT, R35.reuse, 0xda, !P2 ;  /* 0x000000da2300780c */ /* 0x040fe400057a1670 */
[----:B-1----:R-:W-:Y:S01]  /*e020*/  F2FP.SATFINITE.E5M2.F32.PACK_AB_MERGE_C R9, RZ, R0, RZ ;  /* 0x00000000ff09723e */ /* 0x002fe200048060ff */
[----:B------:R-:W-:Y:S01]  /*e030*/  @!P4 STG.E.U8 desc[UR18][R26.64+0xd0], R13 ;  /* 0x0000d00d1a00c986 */ /* 0x000fe2000c101112 */
[----:B------:R-:W-:Y:S01]  /*e040*/  ISETP.LT.OR P4, PT, R35, 0xd9, !P2 ;  /* 0x000000d92300780c */ /* 0x000fe20005781670 */
[----:B------:R-:W-:Y:S01]  /*e050*/  FMUL R0, R221, UR20 ;  /* 0x00000014dd007c20 */ /* 0x000fe20008400000 */
[----:B------:R-:W-:Y:S01]  /*e060*/  FMUL R2, R223, UR20 ;  /* 0x00000014df027c20 */ /* 0x000fe20008400000 */
[----:B------:R1:W-:Y:S01]  /*e070*/  @!P6 STG.E.U8 desc[UR18][R26.64+0xd1], R5 ;  /* 0x0000d1051a00e986 */ /* 0x0003e2000c101112 */
[----:B------:R-:W-:-:S03]  /*e080*/  ISETP.LT.OR P6, PT, R35, 0xd9, !P1 ;  /* 0x000000d92300780c */ /* 0x000fc60004fc1670 */
[----:B------:R-:W2:Y:S04]  /*e090*/  LDL.LU R221, [R1+0x5c] ;  /* 0x00005c0001dd7983 */ /* 0x000ea80000300800 */
[----:B------:R-:W2:Y:S01]  /*e0a0*/  LDL.LU R223, [R1+0x60] ;  /* 0x0000600001df7983 */ /* 0x000ea20000300800 */
[----:B0-----:R-:W-:Y:S02]  /*e0b0*/  F2FP.SATFINITE.E5M2.F32.PACK_AB_MERGE_C R7, RZ, R3, RZ ;  /* 0x00000003ff07723e */ /* 0x001fe400048060ff */
[----:B-1----:R-:W-:Y:S01]  /*e0c0*/  F2FP.SATFINITE.E5M2.F32.PACK_AB_MERGE_C R5, RZ, R0, RZ ;  /* 0x00000000ff05723e */ /* 0x002fe200048060ff */
[----:B------:R0:W-:Y:S01]  /*e0d0*/  @!P4 STG.E.U8 desc[UR18][R24.64+0xd8], R9 ;  /* 0x0000d8091800c986 */ /* 0x0001e2000c101112 */
[----:B------:R-:W-:-:S03]  /*e0e0*/  F2FP.SATFINITE.E5M2.F32.PACK_AB_MERGE_C R13, RZ, R2, RZ ;  /* 0x00000002ff0d723e */ /* 0x000fc600048060ff */
[----:B------:R-:W-:Y:S04]  /*e0f0*/  @!P5 STG.E.U8 desc[UR18][R24.64+0xd9], R11 ;  /* 0x0000d90b1800d986 */ /* 0x000fe8000c101112 */
[----:B------:R1:W-:Y:S01]  /*e100*/  @!P6 STG.E.U8 desc[UR18][R26.64+0xd8], R7 ;  /* 0x0000d8071a00e986 */ /* 0x0003e2000c101112 */
[----:B---3--:R-:W-:-:S03]  /*e110*/  FMUL R3, R222, UR20 ;  /* 0x00000014de037c20 */ /* 0x008fc60008400000 */
[----:B------:R-:W3:Y:S01]  /*e120*/  LDL.LU R222, [R1+0x64] ;  /* 0x0000640001de7983 */ /* 0x000ee20000300800 */
[----:B----4-:R-:W-:Y:S01]  /*e130*/  FMUL R0, R225, UR20 ;  /* 0x00000014e1007c20 */ /* 0x010fe20008400000 */
[----:B0-----:R-:W-:Y:S02]  /*e140*/  F2FP.SATFINITE.E5M2.F32.PACK_AB_MERGE_C R9, RZ, R3, RZ ;  /* 0x00000003ff09723e */ /* 0x001fe400048060ff */
[----:B------:R-:W4:Y:S02]  /*e150*/  LDL.LU R225, [R1+0x68] ;  /* 0x0000680001e17983 */ /* 0x000f240000300800 */
        /* <DEDUP_REMOVED lines=8> */
[C---:B------:R-:W-:Y:S02]  /*e1e0*/  ISETP.LT.OR P4, PT, R35.reuse, 0xe1, !P2 ;  /* 0x000000e12300780c */ /* 0x040fe40005781670 */
[----:B------:R-:W-:-:S09]  /*e1f0*/  ISETP.LT.OR P6, PT, R35, 0xe2, !P2 ;  /* 0x000000e22300780c */ /* 0x000fd200057c1670 */
[----:B------:R0:W-:Y:S01]  /*e200*/  @!P5 STG.E.U8 desc[UR18][R26.64+0xd9], R5 ;  /* 0x0000d9051a00d986 */ /* 0x0001e2000c101112 */
[----:B------:R-:W-:-:S03]  /*e210*/  ISETP.LT.OR P5, PT, R35, 0xe2, !P1 ;  /* 0x000000e22300780c */ /* 0x000fc60004fa1670 */
[----:B------:R-:W-:Y:S01]  /*e220*/  @!P4 STG.E.U8 desc[UR18][R24.64+0xe0], R13 ;  /* 0x0000e00d1800c986 */ /* 0x000fe2000c101112 */
[----:B------:R-:W-:-:S03]  /*e230*/  ISETP.LT.OR P4, PT, R35, 0xe1, !P1 ;  /* 0x000000e12300780c */ /* 0x000fc60004f81670 */
[----:B------:R1:W-:Y:S01]  /*e240*/  @!P6 STG.E.U8 desc[UR18][R24.64+0xe1], R9 ;  /* 0x0000e1091800e986 */ /* 0x0003e2000c101112 */
[----:B------:R-:W-:Y:S02]  /*e250*/  ISETP.LT.OR P6, PT, R35, 0xe9, !P2 ;  /* 0x000000e92300780c */ /* 0x000fe400057c1670 */
[----:B------:R-:W-:Y:S02]  /*e260*/  F2FP.SATFINITE.E5M2.F32.PACK_AB_MERGE_C R11, RZ, R2, RZ ;  /* 0x00000002ff0b723e */ /* 0x000fe400048060ff */
[----:B0-----:R-:W-:-:S03]  /*e270*/  F2FP.SATFINITE.E5M2.F32.PACK_AB_MERGE_C R5, RZ, R3, RZ ;  /* 0x00000003ff05723e */ /* 0x001fc600048060ff */
[----:B------:R-:W-:Y:S01]  /*e280*/  @!P5 STG.E.U8 desc[UR18][R26.64+0xe1], R11 ;  /* 0x0000e10b1a00d986 */ /* 0x000fe2000c101112 */
[----:B------:R-:W-:-:S03]  /*e290*/  ISETP.LT.OR P5, PT, R35, 0xea, !P2 ;  /* 0x000000ea2300780c */ /* 0x000fc600057a1670 */
[----:B------:R0:W-:Y:S01]  /*e2a0*/  @!P4 STG.E.U8 desc[UR18][R26.64+0xe0], R7 ;  /* 0x0000e0071a00c986 */ /* 0x0001e2000c101112 */
[----:B------:R-:W-:-:S03]  /*e2b0*/  ISETP.LT.OR P4, PT, R35, 0xe9, !P1 ;  /* 0x000000e92300780c */ /* 0x000fc60004f81670 */
[----:B------:R0:W-:Y:S01]  /*e2c0*/  @!P6 STG.E.U8 desc[UR18][R24.64+0xe8], R5 ;  /* 0x0000e8051800e986 */ /* 0x0001e2000c101112 */
[----:B------:R-:W-:Y:S01]  /*e2d0*/  ISETP.LT.OR P6, PT, R35, 0xea, !P1 ;  /* 0x000000ea2300780c */ /* 0x000fe20004fc1670 */
[----:B------:R-:W-:Y:S01]  /*e2e0*/  FMUL R2, R219, UR20 ;  /* 0x00000014db027c20 */ /* 0x000fe20008400000 */
[----:B------:R-:W-:Y:S01]  /*e2f0*/  FMUL R3, R218, UR20 ;  /* 0x00000014da037c20 */ /* 0x000fe20008400000 */
[----:B-1----:R-:W-:-:S03]  /*e300*/  F2FP.SATFINITE.E5M2.F32.PACK_AB_MERGE_C R9, RZ, R0, RZ ;  /* 0x00000000ff09723e */ /* 0x002fc600048060ff */
[----:B------:R-:W-:Y:S02]  /*e310*/  F2FP.SATFINITE.E5M2.F32.PACK_AB_MERGE_C R13, RZ, R2, RZ ;  /* 0x00000002ff0d723e */ /* 0x000fe400048060ff */
[----:B0-----:R-:W-:Y:S01]  /*e320*/  F2FP.SATFINITE.E5M2.F32.PACK_AB_MERGE_C R7, RZ, R3, RZ ;  /* 0x00000003ff07723e */ /* 0x001fe200048060ff */
[----:B------:R0:W-:Y:S01]  /*e330*/  @!P5 STG.E.U8 desc[UR18][R24.64+0xe9], R9 ;  /* 0x0000e9091800d986 */ /* 0x0001e2000c101112 */
[----:B------:R-:W-:-:S03]  /*e340*/  ISETP.LT.OR P5, PT, R35, 0xf2, !P2 ;  /* 0x000000f22300780c */ /* 0x000fc600057a1670 */
[----:B------:R-:W-:Y:S01]  /*e350*/  @!P4 STG.E.U8 desc[UR18][R26.64+0xe8], R13 ;  /* 0x0000e80d1a00c986 */ /* 0x000fe2000c101112 */
[----:B------:R-:W-:-:S03]  /*e360*/  ISETP.LT.OR P4, PT, R35, 0xf1, !P2 ;  /* 0x000000f12300780c */ /* 0x000fc60005781670 */
[----:B------:R1:W-:Y:S01]  /*e370*/  @!P6 STG.E.U8 desc[UR18][R26.64+0xe9], R7 ;  /* 0x0000e9071a00e986 */ /* 0x0003e2000c101112 */
[----:B------:R-:W-:Y:S01]  /*e380*/  ISETP.LT.OR P6, PT, R35, 0xf1, !P1 ;  /* 0x000000f12300780c */ /* 0x000fe20004fc1670 */
[----:B------:R-:W-:Y:S01]  /*e390*/  FMUL R0, R220, UR20 ;  /* 0x00000014dc007c20 */ /* 0x000fe20008400000 */
[----:B------:R-:W-:Y:S01]  /*e3a0*/  FMUL R2, R221, UR20 ;  /* 0x00000014dd027c20 */ /* 0x000fe20008400000 */
[----:B------:R-:W-:-:S03]  /*e3b0*/  FMUL R3, R223, UR20 ;  /* 0x00000014df037c20 */ /* 0x000fc60008400000 */
[----:B------:R-:W-:Y:S02]  /*e3c0*/  F2FP.SATFINITE.E5M2.F32.PACK_AB_MERGE_C R5, RZ, R0, RZ ;  /* 0x00000000ff05723e */ /* 0x000fe400048060ff */
[----:B------:R-:W-:Y:S02]  /*e3d0*/  F2FP.SATFINITE.E5M2.F32.PACK_AB_MERGE_C R11, RZ, R2, RZ ;  /* 0x00000002ff0b723e */ /* 0x000fe400048060ff */
[----:B0-----:R-:W-:Y:S01]  /*e3e0*/  F2FP.SATFINITE.E5M2.F32.PACK_AB_MERGE_C R9, RZ, R3, RZ ;  /* 0x00000003ff09723e */ /* 0x001fe200048060ff */
[----:B------:R-:W-:Y:S01]  /*e3f0*/  @!P4 STG.E.U8 desc[UR18][R24.64+0xf0], R5 ;  /* 0x0000f0051800c986 */ /* 0x000fe2000c101112 */
[----:B------:R-:W-:-:S03]  /*e400*/  ISETP.LT.OR P4, PT, R35, 0xf2, !P1 ;  /* 0x000000f22300780c */ /* 0x000fc60004f81670 */
[----:B------:R0:W-:Y:S01]  /*e410*/  @!P5 STG.E.U8 desc[UR18][R24.64+0xf1], R11 ;  /* 0x0000f10b1800d986 */ /* 0x0001e2000c101112 */
[C---:B------:R-:W-:Y:S02]  /*e420*/  ISETP.LT.OR P5, PT, R35.reuse, 0xf9, !P2 ;  /* 0x000000f92300780c */ /* 0x040fe400057a1670 */
[C---:B------:R-:W-:Y:S01]  /*e430*/  ISETP.LT.OR P2, PT, R35.reuse, 0xfa, !P2 ;  /* 0x000000fa2300780c */ /* 0x040fe20005741670 */
[----:B------:R0:W-:Y:S01]  /*e440*/  @!P6 STG.E.U8 desc[UR18][R26.64+0xf0], R9 ;  /* 0x0000f0091a00e986 */ /* 0x0001e2000c101112 */
[C---:B------:R-:W-:Y:S02]  /*e450*/  ISETP.LT.OR P6, PT, R35.reuse, 0xf9, !P1 ;  /* 0x000000f92300780c */ /* 0x040fe40004fc1670 */
[----:B------:R-:W-:Y:S01]  /*e460*/  ISETP.LT.OR P1, PT, R35, 0xfa, !P1 ;  /* 0x000000fa2300780c */ /* 0x000fe20004f21670 */
[----:B---3--:R-:W-:Y:S01]  /*e470*/  FMUL R0, R222, UR20 ;  /* 0x00000014de007c20 */ /* 0x008fe20008400000 */
[----:B----4-:R-:W-:-:S04]  /*e480*/  FMUL R2, R225, UR20 ;  /* 0x00000014e1027c20 */ /* 0x010fc80008400000 */
[----:B-1----:R-:W-:Y:S01]  /*e490*/  F2FP.SATFINITE.E5M2.F32.PACK_AB_MERGE_C R7, RZ, R0, RZ ;  /* 0x00000000ff07723e */ /* 0x002fe200048060ff */
[----:B--2---:R-:W-:Y:S01]  /*e4a0*/  FMUL R3, R224, UR20 ;  /* 0x00000014e0037c20 */ /* 0x004fe20008400000 */
[----:B------:R-:W-:Y:S01]  /*e4b0*/  FMUL R4, R226, UR20 ;  /* 0x00000014e2047c20 */ /* 0x000fe20008400000 */
[----:B0-----:R-:W-:-:S03]  /*e4c0*/  F2FP.SATFINITE.E5M2.F32.PACK_AB_MERGE_C R11, RZ, R2, RZ ;  /* 0x00000002ff0b723e */ /* 0x001fc600048060ff */
[----:B------:R-:W-:Y:S01]  /*e4d0*/  F2FP.SATFINITE.E5M2.F32.PACK_AB_MERGE_C R3, RZ, R3, RZ ;  /* 0x00000003ff03723e */ /* 0x000fe200048060ff */
[----:B------:R-:W-:Y:S01]  /*e4e0*/  FMUL R5, R227, UR20 ;  /* 0x00000014e3057c20 */ /* 0x000fe20008400000 */
[----:B------:R-:W-:Y:S01]  /*e4f0*/  F2FP.SATFINITE.E5M2.F32.PACK_AB_MERGE_C R9, RZ, R4, RZ ;  /* 0x00000004ff09723e */ /* 0x000fe200048060ff */
[----:B------:R0:W-:Y:S03]  /*e500*/  @!P4 STG.E.U8 desc[UR18][R26.64+0xf1], R7 ;  /* 0x0000f1071a00c986 */ /* 0x0001e6000c101112 */
[----:B------:R-:W-:Y:S01]  /*e510*/  F2FP.SATFINITE.E5M2.F32.PACK_AB_MERGE_C R5, RZ, R5, RZ ;  /* 0x00000005ff05723e */ /* 0x000fe200048060ff */
[----:B------:R0:W-:Y:S04]  /*e520*/  @!P5 STG.E.U8 desc[UR18][R24.64+0xf8], R11 ;  /* 0x0000f80b1800d986 */ /* 0x0001e8000c101112 */
[----:B------:R0:W-:Y:S04]  /*e530*/  @!P2 STG.E.U8 desc[UR18][R24.64+0xf9], R3 ;  /* 0x0000f9031800a986 */ /* 0x0001e8000c101112 */
[----:B------:R0:W-:Y:S04]  /*e540*/  @!P6 STG.E.U8 desc[UR18][R26.64+0xf8], R9 ;  /* 0x0000f8091a00e986 */ /* 0x0001e8000c101112 */
[----:B------:R0:W-:Y:S02]  /*e550*/  @!P1 STG.E.U8 desc[UR18][R26.64+0xf9], R5 ;  /* 0x0000f9051a009986 */ /* 0x0001e4000c101112 */
.L_x_296:
[----:B------:R-:W-:Y:S05]  /*e560*/  BSYNC B0 ;  /* 0x0000000000007941 */ /* 0x000fea0003800000 */
.L_x_38:
[----:B0-----:R-:W2:Y:S04]  /*e570*/  LDL.LU R3, [R1+0x7c] ;  /* 0x00007c0001037983 */ /* 0x001ea80000300800 */
[----:B-----5:R-:W2:Y:S01]  /*e580*/  LDL.LU R2, [R1+0x80] ;  /* 0x0000800001027983 */ /* 0x020ea20000300800 */
[----:B------:R-:W-:Y:S01]  /*e590*/  ULDC UR6, c[0x0][0xc] ;  /* 0x0000030000067ab9 */ /* 0x000fe20000000800 */
[----:B------:R-:W-:Y:S01]  /*e5a0*/  ULDC UR7, c[0x0][0x10] ;  /* 0x0000040000077ab9 */ /* 0x000fe20000000800 */
[----:B------:R-:W2:Y:S01]  /*e5b0*/  LDC R5, c[0x0][0x14] ;  /* 0x00000500ff057b82 */ /* 0x000ea20000000800 */
[----:B------:R-:W-:Y:S01]  /*e5c0*/  UIMAD.WIDE.U32 UR6, UR6, UR7, URZ ;  /* 0x00000007060672a5 */ /* 0x000fe2000f8e003f */
[----:B------:R-:W-:Y:S01]  /*e5d0*/  PRMT R0, RZ, 0x7610, R0 ;  /* 0x00007610ff007816 */ /* 0x000fe20000000000 */
[----:B------:R-:W-:-:S04]  /*e5e0*/  UMOV UR23, 0xffffffff ;  /* 0xffffffff00177882 */ /* 0x000fc80000000000 */
[----:B--2---:R-:W-:-:S04]  /*e5f0*/  IMAD.WIDE.U32 R2, R5, UR6, R2 ;  /* 0x0000000605027c25 */ /* 0x004fc8000f8e0002 */
[----:B------:R-:W-:Y:S01]  /*e600*/  IMAD R5, R5, UR7, RZ ;  /* 0x0000000705057c24 */ /* 0x000fe2000f8e02ff */
[----:B------:R-:W-:Y:S01]  /*e610*/  ULDC.64 UR6, c[0x0][0x650] ;  /* 0x0001940000067ab9 */ /* 0x000fe20000000a00 */
[----:B------:R-:W-:Y:S01]  /*e620*/  IMAD.MOV.U32 R19, RZ, RZ, R2 ;  /* 0x000000ffff137224 */ /* 0x000fe200078e0002 */
[----:B------:R-:W-:Y:S01]  /*e630*/  ISETP.GE.U32.AND P1, PT, R2, UR6, PT ;  /* 0x0000000602007c0c */ /* 0x000fe2000bf26070 */
[----:B------:R-:W-:Y:S02]  /*e640*/  IMAD.IADD R22, R3, 0x1, R5 ;  /* 0x0000000103167824 */ /* 0x000fe400078e0205 */
[----:B------:R-:W-:-:S03]  /*e650*/  IMAD.MOV.U32 R2, RZ, RZ, -0x1 ;  /* 0xffffffffff027424 */ /* 0x000fc600078e00ff */
[----:B------:R0:W-:Y:S01]  /*e660*/  STL [R1+0x7c], R22 ;  /* 0x00007c1601007387 */ /* 0x0001e20000100800 */
[----:B------:R-:W-:-:S03]  /*e670*/  ISETP.GE.U32.AND.EX P1, PT, R22, UR7, PT, P1 ;  /* 0x0000000716007c0c */ /* 0x000fc6000bf26110 */
[----:B------:R0:W-:Y:S04]  /*e680*/  STL [R1+0x80], R19 ;  /* 0x0000801301007387 */ /* 0x0001e80000100800 */
[----:B------:R0:W-:Y:S06]  /*e690*/  STL [R1+0x84], R2 ;  /* 0x0000840201007387 */ /* 0x0001ec0000100800 */
[----:B------:R-:W-:Y:S05]  /*e6a0*/  @P1 BRA `(.L_x_297) ;  /* 0x00000004006c1947 */ /* 0x000fea0003800000 */
[----:B------:R-:W2:Y:S01]  /*e6b0*/  S2R R14, SR_CTAID.X ;  /* 0x00000000000e7919 */ /* 0x000ea20000002500 */
[----:B------:R-:W5:Y:S01]  /*e6c0*/  LDC.64 R8, c[0x0][0x628] ;  /* 0x00018a00ff087b82 */ /* 0x000f620000000a00 */
[----:B------:R-:W-:Y:S01]  /*e6d0*/  ULDC UR6, c[0x0][0x150] ;  /* 0x0000540000067ab9 */ /* 0x000fe20000000800 */
[----:B------:R-:W-:Y:S01]  /*e6e0*/  IMAD.MOV.U32 R6, RZ, RZ, R19 ;  /* 0x000000ffff067224 */ /* 0x000fe200078e0013 */
[----:B------:R-:W0:Y:S01]  /*e6f0*/  S2R R16, SR_CTAID.Y ;  /* 0x0000000000107919 */ /* 0x000e220000002600 */
[----:B------:R-:W-:-:S04]  /*e700*/  IMAD.MOV.U32 R7, RZ, RZ, R22 ;  /* 0x000000ffff077224 */ /* 0x000fc800078e0016 */
[----:B------:R-:W0:Y:S08]  /*e710*/  LDC R17, c[0x0][0x144] ;  /* 0x00005100ff117b82 */ /* 0x000e300000000800 */
[----:B------:R-:W0:Y:S08]  /*e720*/  LDC R10, c[0x0][0x630] ;  /* 0x00018c00ff0a7b82 */ /* 0x000e300000000800 */
[----:B------:R-:W0:Y:S01]  /*e730*/  LDC.64 R12, c[0x0][0x620] ;  /* 0x00018800ff0c7b82 */ /* 0x000e220000000a00 */
[----:B-----5:R-:W-:-:S04]  /*e740*/  ISETP.NE.U32.AND P1, PT, R8, RZ, PT ;  /* 0x000000ff0800720c */ /* 0x020fc80003f25070 */
[----:B------:R-:W-:Y:S02]  /*e750*/  ISETP.NE.AND.EX P1, PT, R9, RZ, PT, P1 ;  /* 0x000000ff0900720c */ /* 0x000fe40003f25310 */
[----:B--2---:R-:W-:-:S05]  /*e760*/  I2FP.F32.U32 R0, R14 ;  /* 0x0000000e00007245 */ /* 0x004fca0000201000 */
[----:B------:R-:W-:-:S04]  /*e770*/  FMUL R0, R0, UR6 ;  /* 0x0000000600007c20 */ /* 0x000fc80008400000 */
[----:B------:R2:W0:Y:S02]  /*e780*/  F2I.U32.TRUNC.NTZ R15, R0 ;  /* 0x00000000000f7305 */ /* 0x000424000020f000 */
[----:B------:R-:W-:Y:S05]  /*e790*/  @!P1 BRA `(.L_x_298) ;  /* 0x0000000000289947 */ /* 0x000fea0003800000 */
[----:B--2---:R-:W2:Y:S02]  /*e7a0*/  LDC R0, c[0x0][0x634] ;  /* 0x00018d00ff007b82 */ /* 0x004ea40000000800 */
[----:B--2---:R-:W-:-:S05]  /*e7b0*/  IADD3 R7, P1, R19, R0, RZ ;  /* 0x0000000013077210 */ /* 0x004fca0007f3e0ff */
[----:B------:R-:W-:-:S04]  /*e7c0*/  IMAD.X R11, RZ, RZ, R22, P1 ;  /* 0x000000ffff0b7224 */ /* 0x000fc800008e0616 */
[----:B0-----:R-:W-:-:S04]  /*e7d0*/  IMAD.WIDE.U32 R2, R11, R8, RZ ;  /* 0x000000080b027225 */ /* 0x001fc800078e00ff */
[----:B------:R-:W-:-:S04]  /*e7e0*/  IMAD.WIDE.U32 R4, P1, R7, R9, R2 ;  /* 0x0000000907047225 */ /* 0x000fc80007820002 */
[----:B------:R-:W-:-:S04]  /*e7f0*/  IMAD.WIDE.U32 R2, R7, R8, RZ ;  /* 0x0000000807027225 */ /* 0x000fc800078e00ff */
[----:B------:R-:W-:Y:S01]  /*e800*/  IMAD.X R7, RZ, RZ, RZ, P1 ;  /* 0x000000ffff077224 */ /* 0x000fe200008e06ff */
[----:B------:R-:W-:Y:S01]  /*e810*/  IADD3 RZ, P1, R3, R4, RZ ;  /* 0x0000000403ff7210 */ /* 0x000fe20007f3e0ff */
[----:B------:R-:W-:-:S04]  /*e820*/  IMAD.MOV.U32 R6, RZ, RZ, R5 ;  /* 0x000000ffff067224 */ /* 0x000fc800078e0005 */
[----:B------:R-:W-:-:S08]  /*e830*/  IMAD.WIDE.U32.X R6, R11, R9, R6, P1 ;  /* 0x000000090b067225 */ /* 0x000fd000008e0406 */
.L_x_298:
[-CC-:B01----:R-:W-:Y:S01]  /*e840*/  SHF.R.U64 R24, R6, R10.reuse, R7.reuse ;  /* 0x0000000a06187219 */ /* 0x183fe20000001207 */
[----:B------:R-:W0:Y:S01]  /*e850*/  LDC.64 R20, c[0x0][0x640] ;  /* 0x00019000ff147b82 */ /* 0x000e220000000a00 */
[----:B--2---:R-:W-:Y:S01]  /*e860*/  SHF.R.U32.HI R0, RZ, R10, R7 ;  /* 0x0000000aff007219 */ /* 0x004fe20000011607 */
[----:B------:R-:W-:Y:S01]  /*e870*/  IMAD.MOV.U32 R2, RZ, RZ, R19 ;  /* 0x000000ffff027224 */ /* 0x000fe200078e0013 */
[----:B------:R-:W-:Y:S01]  /*e880*/  IADD3 R5, P1, RZ, -R24, RZ ;  /* 0x80000018ff057210 */ /* 0x000fe20007f3e0ff */
[----:B------:R-:W-:Y:S01]  /*e890*/  IMAD.MOV R15, RZ, RZ, -R15 ;  /* 0x000000ffff0f7224 */ /* 0x000fe200078e0a0f */
[----:B------:R-:W-:Y:S01]  /*e8a0*/  ULDC UR6, c[0x0][0x154] ;  /* 0x0000550000067ab9 */ /* 0x000fe20000000800 */
[----:B------:R-:W-:Y:S02]  /*e8b0*/  IMAD.MOV.U32 R7, RZ, RZ, 0x1 ;  /* 0x00000001ff077424 */ /* 0x000fe400078e00ff */
[----:B------:R-:W1:Y:S01]  /*e8c0*/  LDC R4, c[0x0][0x618] ;  /* 0x00018600ff047b82 */ /* 0x000e620000000800 */
[----:B------:R-:W-:-:S02]  /*e8d0*/  IMAD.X R3, RZ, RZ, ~R0, P1 ;  /* 0x000000ffff037224 */ /* 0x000fc400008e0e00 */
[----:B------:R-:W-:Y:S02]  /*e8e0*/  IMAD R15, R17, R15, R14 ;  /* 0x0000000f110f7224 */ /* 0x000fe400078e020e */
[-C--:B------:R-:W-:Y:S02]  /*e8f0*/  IMAD R0, R3, R12.reuse, RZ ;  /* 0x0000000c03007224 */ /* 0x080fe400078e02ff */
[----:B------:R-:W-:Y:S01]  /*e900*/  IMAD.MOV.U32 R3, RZ, RZ, R22 ;  /* 0x000000ffff037224 */ /* 0x000fe200078e0016 */
[----:B------:R-:W2:Y:S01]  /*e910*/  LDC R6, c[0x0][0x608] ;  /* 0x00018200ff067b82 */ /* 0x000ea20000000800 */
[----:B------:R-:W-:-:S04]  /*e920*/  IMAD.WIDE.U32 R2, R5, R12, R2 ;  /* 0x0000000c05027225 */ /* 0x000fc800078e0002 */
[----:B------:R-:W-:-:S03]  /*e930*/  IMAD R5, R5, R13, R0 ;  /* 0x0000000d05057224 */ /* 0x000fc600078e0200 */
[----:B------:R-:W5:Y:S01]  /*e940*/  LDC R18, c[0x0][0x658] ;  /* 0x00019600ff127b82 */ /* 0x000f620000000800 */
[----:B------:R-:W-:Y:S01]  /*e950*/  I2FP.F32.U32 R0, R16 ;  /* 0x0000001000007245 */ /* 0x000fe20000201000 */
[----:B------:R-:W-:Y:S01]  /*e960*/  IMAD.IADD R3, R3, 0x1, R5 ;  /* 0x0000000103037824 */ /* 0x000fe200078e0205 */
[----:B0-----:R-:W-:Y:S01]  /*e970*/  ISETP.NE.U32.AND P1, PT, R20, RZ, PT ;  /* 0x000000ff1400720c */ /* 0x001fe20003f25070 */
[----:B------:R-:W-:Y:S02]  /*e980*/  IMAD.MOV.U32 R5, RZ, RZ, -0x1 ;  /* 0xffffffffff057424 */ /* 0x000fe400078e00ff */
[----:B------:R-:W-:Y:S02]  /*e990*/  FMUL R0, R0, UR6 ;  /* 0x0000000600007c20 */ /* 0x000fe40008400000 */
[----:B------:R-:W0:Y:S01]  /*e9a0*/  LDC R13, c[0x0][0x148] ;  /* 0x00005200ff0d7b82 */ /* 0x000e220000000800 */
[----:B-1----:R-:W-:Y:S01]  /*e9b0*/  SHF.R.U64 R10, R2, R4, R3 ;  /* 0x00000004020a7219 */ /* 0x002fe20000001203 */
[----:B------:R1:W0:Y:S01]  /*e9c0*/  F2I.U32.TRUNC.NTZ R12, R0 ;  /* 0x00000000000c7305 */ /* 0x000222000020f000 */
[----:B------:R-:W-:-:S02]  /*e9d0*/  ISETP.NE.AND.EX P1, PT, R21, RZ, PT, P1 ;  /* 0x000000ff1500720c */ /* 0x000fc40003f25310 */
[----:B------:R-:W-:-:S03]  /*e9e0*/  SHF.R.U32.HI R3, RZ, R4, R3 ;  /* 0x00000004ff037219 */ /* 0x000fc60000011603 */
[----:B------:R-:W0:Y:S01]  /*e9f0*/  LDC R14, c[0x0][0x600] ;  /* 0x00018000ff0e7b82 */ /* 0x000e220000000800 */
[-CC-:B--2---:R-:W-:Y:S02]  /*ea00*/  SHF.R.U64 R8, R10, R6.reuse, R3.reuse ;  /* 0x000000060a087219 */ /* 0x184fe40000001203 */
[----:B------:R-:W-:-:S05]  /*ea10*/  SHF.R.U32.HI R3, RZ, R6, R3 ;  /* 0x00000006ff037219 */ /* 0x000fca0000011603 */
[----:B------:R-:W2:Y:S01]  /*ea20*/  LDC R19, c[0x0][0x648] ;  /* 0x00019200ff137b82 */ /* 0x000ea20000000800 */
[-CC-:B-----5:R-:W-:Y:S02]  /*ea30*/  SHF.R.U64 R11, R8, R18.reuse, R3.reuse ;  /* 0x00000012080b7219 */ /* 0x1a0fe40000001203 */
[-C--:B------:R-:W-:Y:S02]  /*ea40*/  SHF.L.U32 R5, R5, R18.reuse, RZ ;  /* 0x0000001205057219 */ /* 0x080fe400000006ff */
[-C--:B------:R-:W-:Y:S01]  /*ea50*/  SHF.R.U32.HI R3, RZ, R18.reuse, R3 ;  /* 0x00000012ff037219 */ /* 0x080fe20000011603 */
[----:B------:R-:W-:Y:S01]  /*ea60*/  IMAD.MOV.U32 R2, RZ, RZ, R11 ;  /* 0x000000ffff027224 */ /* 0x000fe200078e000b */
[----:B------:R-:W-:Y:S01]  /*ea70*/  SHF.L.U32 R34, R7, R18, RZ ;  /* 0x0000001207227219 */ /* 0x000fe200000006ff */
[----:B------:R-:W0:Y:S01]  /*ea80*/  LDC R22, c[0x0][0x638] ;  /* 0x00018e00ff167b82 */ /* 0x000e220000000800 */
[----:B------:R-:W-:-:S07]  /*ea90*/  LOP3.LUT R17, RZ, R5, RZ, 0x33, !PT ;  /* 0x00000005ff117212 */ /* 0x000fce00078e33ff */
[----:B------:R-:W0:Y:S01]  /*eaa0*/  LDC R23, c[0x0][0x610] ;  /* 0x00018400ff177b82 */ /* 0x000e220000000800 */
[----:B-1----:R-:W-:Y:S05]  /*eab0*/  @!P1 BRA `(.L_x_299) ;  /* 0x0000000000289947 */ /* 0x002fea0003800000 */
[----:B------:R-:W1:Y:S02]  /*eac0*/  LDC R0, c[0x0][0x64c] ;  /* 0x00019300ff007b82 */ /* 0x000e640000000800 */
[----:B-1----:R-:W-:-:S05]  /*ead0*/  IADD3 R7, P1, R11, R0, RZ ;  /* 0x000000000b077210 */ /* 0x002fca0007f3e0ff */
        /* <DEDUP_REMOVED lines=8> */
.L_x_299:
[----:B--2---:R-:W-:Y:S01]  /*eb60*/  SHF.R.U64 R0, R2, R19, R3 ;  /* 0x0000001302007219 */ /* 0x004fe20000001203 */
[----:B0-----:R-:W-:Y:S01]  /*eb70*/  VIADD R3, R14, 0xffffffff ;  /* 0xffffffff0e037836 */ /* 0x001fe20000000000 */
[----:B------:R-:W-:Y:S01]  /*eb80*/  LOP3.LUT R5, R8, R17, RZ, 0xc0, !PT ;  /* 0x0000001108057212 */ /* 0x000fe200078ec0ff */
[----:B------:R-:W-:Y:S01]  /*eb90*/  IMAD.MOV R12, RZ, RZ, -R12 ;  /* 0x000000ffff0c7224 */ /* 0x000fe200078e0a0c */
[----:B------:R-:W-:Y:S01]  /*eba0*/  R2UR UR23, R24 ;  /* 0x00000000181772ca */ /* 0x000fe200000e0000 */
[----:B------:R-:W-:Y:S01]  /*ebb0*/  IMAD.MOV R2, RZ, RZ, -R0 ;  /* 0x000000ffff027224 */ /* 0x000fe200078e0a00 */
[----:B------:R-:W-:Y:S01]  /*ebc0*/  LOP3.LUT R3, R10, R3, RZ, 0xc0, !PT ;  /* 0x000000030a037212 */ /* 0x000fe200078ec0ff */
[----:B------:R-:W-:Y:S02]  /*ebd0*/  IMAD R34, R34, R0, R5 ;  /* 0x0000000022227224 */ /* 0x000fe400078e0205 */
[----:B------:R-:W-:Y:S02]  /*ebe0*/  @P3 IMAD R15, R13, R12, R16 ;  /* 0x0000000c0d0f3224 */ /* 0x000fe400078e0210 */
[----:B------:R-:W-:-:S02]  /*ebf0*/  IMAD R0, R2, R22, R11 ;  /* 0x0000001602007224 */ /* 0x000fc400078e020b */
[----:B------:R-:W-:Y:S02]  /*ec00*/  IMAD R34, R34, R23, R15 ;  /* 0x0000001722227224 */ /* 0x000fe400078e020f */
[----:B------:R-:W-:Y:S02]  /*ec10*/  IMAD R3, R0, R14, R3 ;  /* 0x0000000e00037224 */ /* 0x000fe400078e0203 */
[----:B------:R-:W-:-:S03]  /*ec20*/  IMAD.MOV.U32 R0, RZ, RZ, 0x1 ;  /* 0x00000001ff007424 */ /* 0x000fc600078e00ff */
[----:B------:R-:W-:Y:S02]  /*ec30*/  SEL R2, R3, R34, !P3 ;  /* 0x0000002203027207 */ /* 0x000fe40005800000 */
[----:B------:R-:W-:-:S03]  /*ec40*/  SEL R34, R34, R3, !P3 ;  /* 0x0000000322227207 */ /* 0x000fc60005800000 */
[----:B------:R2:W-:Y:S04]  /*ec50*/  STL [R1+0x84], R2 ;  /* 0x0000840201007387 */ /* 0x0005e80000100800 */
.L_x_297:
[----:B------:R0:W-:Y:S01]  /*ec60*/  STL [R1+0x88], R34 ;  /* 0x0000882201007387 */ /* 0x0001e20000100800 */
[----:B------:R-:W-:-:S13]  /*ec70*/  LOP3.LUT P1, RZ, R0, 0xff, RZ, 0xc0, !PT ;  /* 0x000000ff00ff7812 */ /* 0x000fda000782c0ff */
[----:B0-----:R-:W-:Y:S05]  /*ec80*/  @P1 BRA `(.L_x_300) ;  /* 0xffffff2400f01947 */ /* 0x001fea000383ffff */
[----:B------:R-:W-:Y:S05]  /*ec90*/  EXIT ;  /* 0x000000000000794d */ /* 0x000fea0003800000 */
.L_x_8:
[----:B------:R-:W2:Y:S01]  /*eca0*/  LDL R22, [R1+0x80] ;  /* 0x0000800001167983 */ /* 0x000ea20000100800 */
[----:B0-----:R-:W-:-:S03]  /*ecb0*/  ULDC.64 UR4, c[0x0][0x650] ;  /* 0x0001940000047ab9 */ /* 0x001fc60000000a00 */
[----:B-1----:R-:W3:Y:S01]  /*ecc0*/  LDL R23, [R1+0x7c] ;  /* 0x00007c0001177983 */ /* 0x002ee20000100800 */
[----:B------:R-:W-:Y:S01]  /*ecd0*/  PRMT R4, RZ, 0x7610, R4 ;  /* 0x00007610ff047816 */ /* 0x000fe20000000004 */
[----:B------:R-:W-:Y:S02]  /*ece0*/  IMAD.MOV.U32 R5, RZ, RZ, -0x1 ;  /* 0xffffffffff057424 */ /* 0x000fe400078e00ff */
[----:B------:R-:W-:Y:S02]  /*ecf0*/  IMAD.MOV.U32 R7, RZ, RZ, -0x1 ;  /* 0xffffffffff077424 */ /* 0x000fe400078e00ff */
[----:B------:R-:W-:Y:S01]  /*ed00*/  IMAD.MOV.U32 R6, RZ, RZ, -0x1 ;  /* 0xffffffffff067424 */ /* 0x000fe200078e00ff */
[----:B--2---:R-:W-:-:S04]  /*ed10*/  ISETP.GE.U32.AND P0, PT, R22, UR4, PT ;  /* 0x0000000416007c0c */ /* 0x004fc8000bf06070 */
[----:B---3--:R-:W-:-:S13]  /*ed20*/  ISETP.GE.U32.AND.EX P0, PT, R23, UR5, PT, P0 ;  /* 0x0000000517007c0c */ /* 0x008fda000bf06100 */
[----:B------:R-:W-:Y:S05]  /*ed30*/  @P0 BRA `(.L_x_301) ;  /* 0x00000004002c0947 */ /* 0x000fea0003800000 */
[----:B------:R-:W0:Y:S01]  /*ed40*/  LDC.64 R14, c[0x0][0x628] ;  /* 0x00018a00ff0e7b82 */ /* 0x000e220000000a00 */
[----:B------:R-:W-:Y:S02]  /*ed50*/  IMAD.MOV.U32 R8, RZ, RZ, R22 ;  /* 0x000000ffff087224 */ /* 0x000fe400078e0016 */
[----:B------:R-:W-:-:S05]  /*ed60*/  IMAD.MOV.U32 R9, RZ, RZ, R23 ;  /* 0x000000ffff097224 */ /* 0x000fca00078e0017 */
[----:B------:R-:W1:Y:S08]  /*ed70*/  LDC R10, c[0x0][0x630] ;  /* 0x00018c00ff0a7b82 */ /* 0x000e700000000800 */
[----:B------:R-:W2:Y:S01]  /*ed80*/  LDC.64 R16, c[0x0][0x620] ;  /* 0x00018800ff107b82 */ /* 0x000ea20000000a00 */
[----:B0-----:R-:W-:-:S04]  /*ed90*/  ISETP.NE.U32.AND P0, PT, R14, RZ, PT ;  /* 0x000000ff0e00720c */ /* 0x001fc80003f05070 */
[----:B------:R-:W-:-:S13]  /*eda0*/  ISETP.NE.AND.EX P0, PT, R15, RZ, PT, P0 ;  /* 0x000000ff0f00720c */ /* 0x000fda0003f05300 */
[----:B-12---:R-:W-:Y:S05]  /*edb0*/  @!P0 BRA `(.L_x_302) ;  /* 0x0000000000288947 */ /* 0x006fea0003800000 */
        /* <DEDUP_REMOVED lines=10> */
.L_x_302:
[----:B------:R-:W0:Y:S01]  /*ee60*/  LDC.64 R20, c[0x0][0x640] ;  /* 0x00019000ff147b82 */ /* 0x000e220000000a00 */
[-CC-:B------:R-:W-:Y:S02]  /*ee70*/  SHF.R.U64 R14, R8, R10.reuse, R9.reuse ;  /* 0x0000000a080e7219 */ /* 0x180fe40000001209 */
[----:B------:R-:W-:Y:S02]  /*ee80*/  SHF.R.U32.HI R4, RZ, R10, R9 ;  /* 0x0000000aff047219 */ /* 0x000fe40000011609 */
[----:B------:R-:W-:-:S03]  /*ee90*/  IADD3 R7, P0, RZ, -R14, RZ ;  /* 0x8000000eff077210 */ /* 0x000fc60007f1e0ff */
[----:B------:R-:W1:Y:S02]  /*eea0*/  LDC R8, c[0x0][0x618] ;  /* 0x00018600ff087b82 */ /* 0x000e640000000800 */
[----:B------:R-:W-:Y:S02]  /*eeb0*/  IMAD.X R5, RZ, RZ, ~R4, P0 ;  /* 0x000000ffff057224 */ /* 0x000fe400000e0e04 */
[----:B------:R-:W-:Y:S02]  /*eec0*/  IMAD.MOV.U32 R4, RZ, RZ, R22 ;  /* 0x000000ffff047224 */ /* 0x000fe400078e0016 */
[-C--:B------:R-:W-:Y:S02]  /*eed0*/  IMAD R6, R5, R16.reuse, RZ ;  /* 0x0000001005067224 */ /* 0x080fe400078e02ff */
[----:B------:R-:W2:Y:S01]  /*eee0*/  LDC R18, c[0x0][0x608] ;  /* 0x00018200ff127b82 */ /* 0x000ea20000000800 */
[----:B------:R-:W-:Y:S02]  /*eef0*/  IMAD.MOV.U32 R5, RZ, RZ, R23 ;  /* 0x000000ffff057224 */ /* 0x000fe400078e0017 */
[----:B------:R-:W-:-:S05]  /*ef00*/  IMAD.WIDE.U32 R4, R7, R16, R4 ;  /* 0x0000001007047225 */ /* 0x000fca00078e0004 */
[----:B------:R-:W3:Y:S01]  /*ef10*/  LDC R19, c[0x0][0x658] ;  /* 0x00019600ff137b82 */ /* 0x000ee20000000800 */
[----:B------:R-:W-:Y:S01]  /*ef20*/  IMAD R7, R7, R17, R6 ;  /* 0x0000001107077224 */ /* 0x000fe200078e0206 */
[----:B0-----:R-:W-:Y:S01]  /*ef30*/  ISETP.NE.U32.AND P0, PT, R20, RZ, PT ;  /* 0x000000ff1400720c */ /* 0x001fe20003f05070 */
[----:B------:R-:W-:Y:S02]  /*ef40*/  IMAD.MOV.U32 R6, RZ, RZ, -0x1 ;  /* 0xffffffffff067424 */ /* 0x000fe400078e00ff */
[----:B------:R-:W-:Y:S01]  /*ef50*/  IMAD.IADD R5, R5, 0x1, R7 ;  /* 0x0000000105057824 */ /* 0x000fe200078e0207 */
[----:B------:R-:W-:Y:S02]  /*ef60*/  ISETP.NE.AND.EX P0, PT, R21, RZ, PT, P0 ;  /* 0x000000ff1500720c */ /* 0x000fe40003f05300 */
[----:B------:R-:W0:Y:S02]  /*ef70*/  LDC R17, c[0x0][0x600] ;  /* 0x00018000ff117b82 */ /* 0x000e240000000800 */
[----:B-1----:R-:W-:-:S02]  /*ef80*/  SHF.R.U64 R10, R4, R8, R5 ;  /* 0x00000008040a7219 */ /* 0x002fc40000001205 */
[----:B------:R-:W-:-:S04]  /*ef90*/  SHF.R.U32.HI R5, RZ, R8, R5 ;  /* 0x00000008ff057219 */ /* 0x000fc80000011605 */
[----:B------:R-:W1:Y:S01]  /*efa0*/  LDC R22, c[0x0][0x648] ;  /* 0x00019200ff167b82 */ /* 0x000e620000000800 */
[-CC-:B--2---:R-:W-:Y:S02]  /*efb0*/  SHF.R.U64 R15, R10, R18.reuse, R5.reuse ;  /* 0x000000120a0f7219 */ /* 0x184fe40000001205 */
[----:B------:R-:W-:Y:S01]  /*efc0*/  SHF.R.U32.HI R4, RZ, R18, R5 ;  /* 0x00000012ff047219 */ /* 0x000fe20000011605 */
[----:B------:R-:W-:-:S04]  /*efd0*/  IMAD.MOV.U32 R18, RZ, RZ, 0x1 ;  /* 0x00000001ff127424 */ /* 0x000fc800078e00ff */
[----:B------:R-:W2:Y:S01]  /*efe0*/  LDC R23, c[0x0][0x638] ;  /* 0x00018e00ff177b82 */ /* 0x000ea20000000800 */
[-CC-:B---3--:R-:W-:Y:S02]  /*eff0*/  SHF.R.U64 R16, R15, R19.reuse, R4.reuse ;  /* 0x000000130f107219 */ /* 0x188fe40000001204 */
[-C--:B------:R-:W-:Y:S02]  /*f000*/  SHF.L.U32 R6, R6, R19.reuse, RZ ;  /* 0x0000001306067219 */ /* 0x080fe400000006ff */
[----:B------:R-:W-:Y:S01]  /*f010*/  SHF.R.U32.HI R5, RZ, R19, R4 ;  /* 0x00000013ff057219 */ /* 0x000fe20000011604 */
[----:B------:R-:W-:Y:S01]  /*f020*/  IMAD.MOV.U32 R4, RZ, RZ, R16 ;  /* 0x000000ffff047224 */ /* 0x000fe200078e0010 */
[----:B------:R-:W-:Y:S01]  /*f030*/  LOP3.LUT R24, RZ, R6, RZ, 0x33, !PT ;  /* 0x00000006ff187212 */ /* 0x000fe200078e33ff */
[----:B------:R-:W3:Y:S01]  /*f040*/  LDC R25, c[0x0][0x610] ;  /* 0x00018400ff197b82 */ /* 0x000ee20000000800 */
[----:B------:R-:W-:Y:S05]  /*f050*/  @!P0 BRA `(.L_x_303) ;  /* 0x0000000000288947 */ /* 0x000fea0003800000 */
        /* <DEDUP_REMOVED lines=10> */
.L_x_303:
[----:B-1----:R-:W-:Y:S01]  /*f100*/  SHF.R.U64 R4, R4, R22, R5 ;  /* 0x0000001604047219 */ /* 0x002fe20000001205 */
[----:B0-----:R-:W-:Y:S01]  /*f110*/  VIADD R7, R17, 0xffffffff ;  /* 0xffffffff11077836 */ /* 0x001fe20000000000 */
[----:B------:R-:W-:Y:S01]  /*f120*/  SHF.L.U32 R18, R18, R19, RZ ;  /* 0x0000001312127219 */ /* 0x000fe200000006ff */
[----:B------:R-:W-:Y:S01]  /*f130*/  @P3 IMAD R0, R11, R12, R2 ;  /* 0x0000000c0b003224 */ /* 0x000fe200078e0202 */
[----:B------:R-:W-:Y:S01]  /*f140*/  LOP3.LUT R3, R15, R24, RZ, 0xc0, !PT ;  /* 0x000000180f037212 */ /* 0x000fe200078ec0ff */
[----:B------:R-:W-:Y:S01]  /*f150*/  IMAD.MOV R5, RZ, RZ, -R4 ;  /* 0x000000ffff057224 */ /* 0x000fe200078e0a04 */
[----:B------:R-:W-:Y:S01]  /*f160*/  LOP3.LUT R7, R10, R7, RZ, 0xc0, !PT ;  /* 0x000000070a077212 */ /* 0x000fe200078ec0ff */
[----:B------:R-:W-:Y:S02]  /*f170*/  IMAD.MOV.U32 R6, RZ, RZ, R14 ;  /* 0x000000ffff067224 */ /* 0x000fe400078e000e */
[----:B------:R-:W-:Y:S02]  /*f180*/  IMAD R3, R18, R4, R3 ;  /* 0x0000000412037224 */ /* 0x000fe400078e0203 */
[----:B--2---:R-:W-:-:S02]  /*f190*/  IMAD R2, R5, R23, R16 ;  /* 0x0000001705027224 */ /* 0x004fc400078e0210 */
[----:B---3--:R-:W-:Y:S02]  /*f1a0*/  IMAD R0, R3, R25, R0 ;  /* 0x0000001903007224 */ /* 0x008fe400078e0200 */
[----:B------:R-:W-:Y:S02]  /*f1b0*/  IMAD R5, R2, R17, R7 ;  /* 0x0000001102057224 */ /* 0x000fe400078e0207 */
[----:B------:R-:W-:-:S03]  /*f1c0*/  IMAD.MOV.U32 R4, RZ, RZ, 0x1 ;  /* 0x00000001ff047424 */ /* 0x000fc600078e00ff */
[----:B------:R-:W-:Y:S02]  /*f1d0*/  SEL R7, R5, R0, !P3 ;  /* 0x0000000005077207 */ /* 0x000fe40005800000 */
[----:B------:R-:W-:-:S07]  /*f1e0*/  SEL R5, R0, R5, !P3 ;  /* 0x0000000500057207 */ /* 0x000fce0005800000 */
.L_x_301:
[----:B------:R-:W-:-:S08]  /*f1f0*/  NOP ;  /* 0x0000000000007918 */ /* 0x000fd00000000000 */
[----:B------:R-:W0:-:S00]  /*f200*/  USETMAXREG.DEALLOC.CTAPOOL 0x28 ;  /* 0x00000028000079c8 */ /* 0x000e0000080e0500 */
[----:B------:R-:W-:-:S13]  /*f210*/  ISETP.NE.AND P0, PT, RZ, UR8, PT ;  /* 0x00000008ff007c0c */ /* 0x000fda000bf05270 */
[----:B------:R-:W-:Y:S05]  /*f220*/  @P0 EXIT ;  /* 0x000000000000094d */ /* 0x000fea0003800000 */
[----:B0-----:R-:W-:Y:S01]  /*f230*/  LOP3.LUT P0, RZ, R4, 0xff, RZ, 0xc0, !PT ;  /* 0x000000ff04ff7812 */ /* 0x001fe2000780c0ff */
[----:B------:R-:W-:Y:S02]  /*f240*/  IMAD.MOV.U32 R0, RZ, RZ, 0x1 ;  /* 0x00000001ff007424 */ /* 0x000fe400078e00ff */
[----:B------:R-:W-:-:S10]  /*f250*/  IMAD.MOV.U32 R9, RZ, RZ, RZ ;  /* 0x000000ffff097224 */ /* 0x000fd400078e00ff */
[----:B------:R-:W-:Y:S05]  /*f260*/  @!P0 BRA `(.L_x_304) ;  /* 0x0000000c005c8947 */ /* 0x000fea0003800000 */
[----:B------:R-:W0:Y:S01]  /*f270*/  S2UR UR12, SR_CgaCtaId ;  /* 0x00000000000c79c3 */ /* 0x000e220000008800 */
[----:B------:R-:W-:Y:S01]  /*f280*/  ULDC UR4, c[0x0][0x28c] ;  /* 0x0000a30000047ab9 */ /* 0x000fe20000000800 */
[----:B------:R-:W-:Y:S01]  /*f290*/  ULDC UR6, c[0x0][0x658] ;  /* 0x0001960000067ab9 */ /* 0x000fe20000000800 */
[----:B------:R-:W-:Y:S01]  /*f2a0*/  UIADD3 UR10, UR4, 0x1f, URZ ;  /* 0x0000001f040a7890 */ /* 0x000fe2000fffe03f */
[----:B------:R-:W-:Y:S01]  /*f2b0*/  BSSY B0, `(.L_x_304) ;  /* 0x00000d2000007945 */ /* 0x000fe20003800000 */
[----:B------:R-:W-:Y:S01]  /*f2c0*/  UMOV UR7, 0xffffffff ;  /* 0xffffffff00077882 */ /* 0x000fe20000000000 */
[----:B------:R-:W-:Y:S01]  /*f2d0*/  ULDC UR5, c[0x0][0x600] ;  /* 0x0001800000057ab9 */ /* 0x000fe20000000800 */
[----:B------:R-:W-:Y:S01]  /*f2e0*/  UMOV UR9, 0x1 ;  /* 0x0000000100097882 */ /* 0x000fe20000000000 */
[----:B------:R-:W-:Y:S01]  /*f2f0*/  USHF.L.U32 UR7, UR7, UR6, URZ ;  /* 0x0000000607077299 */ /* 0x000fe2000800063f */
[----:B------:R-:W-:Y:S01]  /*f300*/  IMAD.MOV.U32 R11, RZ, RZ, 0x1 ;  /* 0x00000001ff0b7424 */ /* 0x000fe200078e00ff */
[----:B------:R-:W-:Y:S01]  /*f310*/  UIADD3 UR4, UR5, -0x1, URZ ;  /* 0xffffffff05047890 */ /* 0x000fe2000fffe03f */
[----:B------:R-:W-:Y:S01]  /*f320*/  IMAD.MOV.U32 R0, RZ, RZ, 0x1 ;  /* 0x00000001ff007424 */ /* 0x000fe200078e00ff */
[----:B------:R-:W-:Y:S01]  /*f330*/  USHF.R.S32.HI UR11, URZ, 0x1f, UR10 ;  /* 0x0000001f3f0b7899 */ /* 0x000fe2000801140a */
[----:B------:R-:W-:Y:S01]  /*f340*/  IMAD.MOV.U32 R9, RZ, RZ, RZ ;  /* 0x000000ffff097224 */ /* 0x000fe200078e00ff */
[----:B------:R-:W-:Y:S01]  /*f350*/  ULDC UR8, c[0x0][0xc] ;  /* 0x0000030000087ab9 */ /* 0x000fe20000000800 */
[----:B------:R-:W-:-:S02]  /*f360*/  USHF.L.U32 UR5, UR9, UR6, URZ ;  /* 0x0000000609057299 */ /* 0x000fc4000800063f */
[----:B------:R-:W-:Y:S01]  /*f370*/  ULEA.HI UR11, UR11, UR10, URZ, 0x5 ;  /* 0x0000000a0b0b7291 */ /* 0x000fe2000f8f283f */
[----:B------:R-:W-:Y:S01]  /*f380*/  ULDC UR9, c[0x0][0x10] ;  /* 0x0000040000097ab9 */ /* 0x000fe20000000800 */
[----:B------:R-:W-:Y:S02]  /*f390*/  ULOP3.LUT UR6, URZ, UR7, URZ, 0x33, !UPT ;  /* 0x000000073f067292 */ /* 0x000fe4000f8e333f */
[----:B------:R-:W-:Y:S01]  /*f3a0*/  UIMAD.WIDE.U32 UR8, UR8, UR9, URZ ;  /* 0x00000009080872a5 */ /* 0x000fe2000f8e003f */
[----:B------:R-:W-:Y:S01]  /*f3b0*/  ULDC UR7, c[0x0][0x14] ;  /* 0x0000050000077ab9 */ /* 0x000fe20000000800 */
[----:B------:R-:W-:Y:S01]  /*f3c0*/  USHF.R.S32.HI UR20, URZ, 0x5, UR11 ;  /* 0x000000053f147899 */ /* 0x000fe2000801140b */
[----:B0-----:R-:W-:Y:S01]  /*f3d0*/  IMAD.U32 R8, RZ, RZ, UR12 ;  /* 0x0000000cff087e24 */ /* 0x001fe2000f8e00ff */
[----:B------:R-:W-:Y:S02]  /*f3e0*/  UIMAD.WIDE.U32 UR24, UR8, UR7, URZ ;  /* 0x00000007081872a5 */ /* 0x000fe4000f8e003f */
[----:B------:R-:W-:-:S02]  /*f3f0*/  UIMAD UR18, UR9, UR7, URZ ;  /* 0x00000007091272a4 */ /* 0x000fc4000f8e023f */
[----:B------:R-:W-:Y:S02]  /*f400*/  ULOP3.LUT UR23, UR13, 0x2, URZ, 0xfc, !UPT ;  /* 0x000000020d177892 */ /* 0x000fe4000f8efc3f */
[----:B------:R-:W-:Y:S02]  /*f410*/  UIADD3 UR18, UR25, UR18, URZ ;  /* 0x0000001219127290 */ /* 0x000fe4000fffe03f */
[----:B------:R-:W-:Y:S01]  /*f420*/  UIADD3 UR28, UR20, 0x1, URZ ;  /* 0x00000001141c7890 */ /* 0x000fe2000fffe03f */
[----:B------:R-:W-:-:S11]  /*f430*/  ULDC.64 UR26, c[0x0][0x198] ;  /* 0x00006600001a7ab9 */ /* 0x000fd60000000a00 */
.L_x_315:
[----:B------:R-:W-:-:S03]  /*f440*/  UMOV UR7, 0xffffffff ;  /* 0xffffffff00077882 */ /* 0x000fc60000000000 */
[----:B------:R-:W-:Y:S05]  /*f450*/  BRA.DIV UR7, `(.L_x_305) ;  /* 0x0000001607d47947 */ /* 0x000fea000b800000 */
[----:B------:R-:W-:-:S13]  /*f460*/  ELECT P0, URZ, PT ;  /* 0x00000000003f782f */ /* 0x000fda0003800000 */
.L_x_340:
[----:B------:R-:W0:Y:S01]  /*f470*/  LDC R2, c[0x0][0x28c] ;  /* 0x0000a300ff027b82 */ /* 0x000e220000000800 */
[----:B------:R-:W-:Y:S01]  /*f480*/  BSSY B1, `(.L_x_306) ;  /* 0x000003c000017945 */ /* 0x000fe20003800000 */
[----:B0-----:R-:W-:-:S13]  /*f490*/  ISETP.LT.OR P0, PT, R2, 0x1, !P0 ;  /* 0x000000010200780c */ /* 0x001fda0004701670 */
[----:B------:R-:W-:Y:S05]  /*f4a0*/  @P0 BRA `(.L_x_307) ;  /* 0x0000000000e40947 */ /* 0x000fea0003800000 */
[----:B------:R-:W-:Y:S02]  /*f4b0*/  IMAD R5, R5, 0x2, R8 ;  /* 0x0000000205057824 */ /* 0x000fe400078e0208 */
[----:B------:R-:W-:Y:S02]  /*f4c0*/  IMAD.SHL.U32 R10, R7, 0x100, RZ ;  /* 0x00000100070a7824 */ /* 0x000fe400078e00ff */
[----:B------:R-:W-:Y:S02]  /*f4d0*/  IMAD.MOV.U32 R14, RZ, RZ, RZ ;  /* 0x000000ffff0e7224 */ /* 0x000fe400078e00ff */
[----:B------:R-:W-:Y:S02]  /*f4e0*/  IMAD.U32 R15, RZ, RZ, UR28 ;  /* 0x0000001cff0f7e24 */ /* 0x000fe4000f8e00ff */
[----:B------:R-:W-:Y:S02]  /*f4f0*/  IMAD.MOV.U32 R2, RZ, RZ, R0 ;  /* 0x000000ffff027224 */ /* 0x000fe400078e0000 */
[----:B------:R-:W-:-:S02]  /*f500*/  IMAD.MOV.U32 R3, RZ, RZ, R9 ;  /* 0x000000ffff037224 */ /* 0x000fc400078e0009 */
[----:B------:R-:W-:-:S07]  /*f510*/  IMAD.SHL.U32 R7, R5, 0x40, RZ ;  /* 0x0000004005077824 */ /* 0x000fce00078e00ff */
.L_x_310:
[----:B------:R-:W0:Y:S01]  /*f520*/  S2UR UR7, SR_CgaCtaId ;  /* 0x00000000000779c3 */ /* 0x000e220000008800 */
[----:B------:R-:W1:Y:S01]  /*f530*/  S2R R16, SR_TID.X ;  /* 0x0000000000107919 */ /* 0x000e620000002100 */
[----:B------:R-:W-:Y:S02]  /*f540*/  MOV R5, 0x400 ;  /* 0x0000040000057802 */ /* 0x000fe40000000f00 */
[----:B------:R-:W-:Y:S01]  /*f550*/  SHF.L.U32 R4, R2, 0x1f, RZ ;  /* 0x0000001f02047819 */ /* 0x000fe200000006ff */
[----:B0-----:R-:W-:-:S05]  /*f560*/  IMAD.U32 R8, RZ, RZ, UR7 ;  /* 0x00000007ff087e24 */ /* 0x001fca000f8e00ff */
[----:B------:R-:W-:Y:S02]  /*f570*/  LEA R12, R8, R5, 0x18 ;  /* 0x00000005080c7211 */ /* 0x000fe400078ec0ff */
[----:B-1----:R-:W-:-:S03]  /*f580*/  LOP3.LUT P1, RZ, R16, 0x7f, RZ, 0xc0, !PT ;  /* 0x0000007f10ff7812 */ /* 0x002fc6000782c0ff */
[----:B------:R-:W-:-:S04]  /*f590*/  IMAD R13, R3, 0x8, R12 ;  /* 0x00000008030d7824 */ /* 0x000fc800078e020c */
[----:B------:R-:W0:Y:S06]  /*f5a0*/  SYNCS.PHASECHK.TRANS64.TRYWAIT P0, [R13+URZ+0x90], R4 ;  /* 0x000090040d0075a7 */ /* 0x000e2c000800017f */
[----:B------:R-:W1:Y:S01]  /*f5b0*/  @!P1 LDC R5, c[0x0][0x500] ;  /* 0x00014000ff059b82 */ /* 0x000e620000000800 */
[----:B0-----:R-:W-:Y:S05]  /*f5c0*/  @!P0 BRA `(.L_x_308) ;  /* 0x0000001400988947 */ /* 0x001fea0003800000 */
.L_x_341:
[----:B------:R-:W-:Y:S01]  /*f5d0*/  UPRMT UR7, UR23, 0x9910, URZ ;  /* 0x0000991017077896 */ /* 0x000fe2000800003f */
[----:B-1----:R1:W-:Y:S03]  /*f5e0*/  @!P1 SYNCS.ARRIVE.TRANS64 RZ, [R13+URZ], R5 ;  /* 0x000000050dff99a7 */ /* 0x0023e6000800003f */
[----:B------:R-:W-:-:S06]  /*f5f0*/  UISETP.NE.AND UP0, UPT, UR7, 0x2, UPT ;  /* 0x000000020700788c */ /* 0x000fcc000bf05270 */
[----:B------:R-:W-:-:S13]  /*f600*/  PLOP3.LUT P0, PT, PT, PT, UP0, 0x80, 0x0 ;  /* 0x000000000000781c */ /* 0x000fda0003f0f008 */
[----:B-1----:R-:W-:Y:S05]  /*f610*/  @P0 BRA `(.L_x_309) ;  /* 0x0000000000040947 */ /* 0x002fea0003800000 */
[----:B------:R-:W-:Y:S01]  /*f620*/  BPT.TRAP 0x1 ;  /* 0x000000040000795c */ /* 0x000fe20000300000 */
.L_x_309:
[----:B0-----:R-:W-:Y:S01]  /*f630*/  IMAD R4, R3, 0x2, R8 ;  /* 0x0000000203047824 */ /* 0x001fe200078e0208 */
[----:B------:R-:W-:Y:S01]  /*f640*/  R2UR UR9, R13 ;  /* 0x000000000d0972ca */ /* 0x000fe200000e0000 */
[----:B------:R-:W-:Y:S01]  /*f650*/  VIADD R15, R15, 0xffffffff ;  /* 0xffffffff0f0f7836 */ /* 0x000fe20000000000 */
[----:B------:R-:W-:Y:S01]  /*f660*/  UIADD3 UR14, UP0, UR26, 0xf0, URZ ;  /* 0x000000f01a0e7890 */ /* 0x000fe2000ff1e03f */
[--C-:B------:R-:W-:Y:S01]  /*f670*/  IMAD.U32 R4, R4, 0x800, R12.reuse ;  /* 0x0000080004047824 */ /* 0x100fe200078e000c */
[----:B------:R-:W-:Y:S01]  /*f680*/  R2UR UR11, R7 ;  /* 0x00000000070b72ca */ /* 0x000fe200000e0000 */
[C---:B------:R-:W-:Y:S01]  /*f690*/  IMAD R12, R3.reuse, 0x2000, R12 ;  /* 0x00002000030c7824 */ /* 0x040fe200078e020c */
[----:B------:R-:W-:Y:S01]  /*f6a0*/  R2UR UR10, R14 ;  /* 0x000000000e0a72ca */ /* 0x000fe200000e0000 */
[----:B------:R-:W-:Y:S01]  /*f6b0*/  UIADD3 UR30, UP1, UR26, 0x1f0, URZ ;  /* 0x000001f01a1e7890 */ /* 0x000fe2000ff3e03f */
[----:B------:R-:W-:Y:S01]  /*f6c0*/  R2UR UR7, R4 ;  /* 0x00000000040772ca */ /* 0x000fe200000e0000 */
[----:B------:R-:W-:Y:S01]  /*f6d0*/  UIADD3.X UR15, URZ, UR27, URZ, UP0, !UPT ;  /* 0x0000001b3f0f7290 */ /* 0x000fe200087fe43f */
[----:B------:R-:W-:Y:S01]  /*f6e0*/  R2UR UR8, R12 ;  /* 0x000000000c0872ca */ /* 0x000fe200000e0000 */
[----:B------:R-:W-:Y:S01]  /*f6f0*/  VIADD R3, R3, 0x1 ;  /* 0x0000000103037836 */ /* 0x000fe20000000000 */
[----:B------:R-:W-:Y:S01]  /*f700*/  R2UR UR12, R6 ;  /* 0x00000000060c72ca */ /* 0x000fe200000e0000 */
[----:B------:R-:W-:Y:S01]  /*f710*/  UIADD3.X UR31, URZ, UR27, URZ, UP1, !UPT ;  /* 0x0000001b3f1f7290 */ /* 0x000fe20008ffe43f */
[----:B------:R-:W-:Y:S01]  /*f720*/  R2UR UR21, R10 ;  /* 0x000000000a1572ca */ /* 0x000fe200000e0000 */
[----:B------:R-:W-:Y:S01]  /*f730*/  UMOV UR22, 0x30000 ;  /* 0x0003000000167882 */ /* 0x000fe20000000000 */
[----:B------:R-:W-:Y:S01]  /*f740*/  ISETP.GT.AND P1, PT, R15, 0x1, PT ;  /* 0x000000010f00780c */ /* 0x000fe20003f24270 */
[----:B------:R-:W-:Y:S01]  /*f750*/  UMOV UR16, 0x0 ;  /* 0x0000000000107882 */ /* 0x000fe20000000000 */
[----:B------:R-:W-:Y:S01]  /*f760*/  UMOV UR17, 0x10000000 ;  /* 0x1000000000117882 */ /* 0x000fe20000000000 */
[----:B------:R-:W-:Y:S01]  /*f770*/  ISETP.NE.AND P0, PT, R3, 0x12, PT ;  /* 0x000000120300780c */ /* 0x000fe20003f05270 */
[----:B------:R-:W-:Y:S01]  /*f780*/  VIADD R14, R14, 0x20 ;  /* 0x000000200e0e7836 */ /* 0x000fe20000000000 */
[----:B------:R-:W-:-:S02]  /*f790*/  UIADD3 UR7, UR7, 0x200, URZ ;  /* 0x0000020007077890 */ /* 0x000fc4000fffe03f */
[----:B------:R-:W-:Y:S01]  /*f7a0*/  UIADD3 UR19, UR8, 0x12200, URZ ;  /* 0x0001220008137890 */ /* 0x000fe2000fffe03f */
[----:B------:R-:W-:Y:S02]  /*f7b0*/  SEL R5, RZ, 0x1, P0 ;  /* 0x00000001ff057807 */ /* 0x000fe40000000000 */
[----:B------:R-:W-:Y:S02]  /*f7c0*/  SEL R3, R3, RZ, P0 ;  /* 0x000000ff03037207 */ /* 0x000fe40000000000 */
[----:B------:R-:W-:Y:S01]  /*f7d0*/  UMOV UR8, UR7 ;  /* 0x0000000700087c82 */ /* 0x000fe20008000000 */
[----:B------:R-:W-:Y:S01]  /*f7e0*/  LOP3.LUT R2, R2, R5, RZ, 0x3c, !PT ;  /* 0x0000000502027212 */ /* 0x000fe200078e3cff */
[----:B------:R0:W-:Y:S02]  /*f7f0*/  UTMALDG.3D.MULTICAST [UR8], [UR14], UR22, desc[UR16] ;  /* 0x000010080e0073b4 */ /* 0x0001e40008011816 */
[----:B0-----:R-:W-:Y:S01]  /*f800*/  UMOV UR8, UR19 ;  /* 0x0000001300087c82 */ /* 0x001fe20008000000 */
[----:B------:R-:W-:-:S02]  /*f810*/  UMOV UR11, UR21 ;  /* 0x00000015000b7c82 */ /* 0x000fc40008000000 */
[----:B------:R0:W-:Y:S02]  /*f820*/  UTMALDG.3D [UR8], [UR30], desc[UR16] ;  /* 0x000010081e0075b4 */ /* 0x0001e40008011000 */
[----:B0-----:R-:W-:Y:S05]  /*f830*/  @P1 BRA `(.L_x_310) ;  /* 0xfffffffc00381947 */ /* 0x001fea000383ffff */
.L_x_307:
[----:B------:R-:W-:Y:S05]  /*f840*/  BSYNC B1 ;  /* 0x0000000000017941 */ /* 0x000fea0003800000 */
.L_x_306:
[----:B------:R-:W2:Y:S01]  /*f850*/  LDL.LU R17, [R1+0x7c] ;  /* 0x00007c0001117983 */ /* 0x000ea20000300800 */
[----:B------:R-:W-:Y:S01]  /*f860*/  LOP3.LUT P1, RZ, R11, 0xff, RZ, 0xc0, !PT ;  /* 0x000000ff0bff7812 */ /* 0x000fe2000782c0ff */
[----:B------:R-:W-:Y:S01]  /*f870*/  VIADD R4, R9, UR20 ;  /* 0x0000001409047c36 */ /* 0x000fe20008000000 */
[----:B------:R-:W-:Y:S01]  /*f880*/  ULDC.64 UR8, c[0x0][0x650] ;  /* 0x0001940000087ab9 */ /* 0x000fe20000000a00 */
[----:B------:R-:W3:Y:S01]  /*f890*/  LDL.LU R16, [R1+0x80] ;  /* 0x0000800001107983 */ /* 0x000ee20000300800 */
[----:B------:R-:W-:Y:S01]  /*f8a0*/  IMAD.U32 R6, RZ, RZ, UR20 ;  /* 0x00000014ff067e24 */ /* 0x000fe2000f8e00ff */
[----:B------:R-:W-:Y:S01]  /*f8b0*/  UISETP.GE.U32.AND UP0, UPT, UR20, 0x12, UPT ;  /* 0x000000121400788c */ /* 0x000fe2000bf06070 */
[----:B------:R-:W-:Y:S01]  /*f8c0*/  ISETP.GT.U32.AND P0, PT, R4, 0x11, PT ;  /* 0x000000110400780c */ /* 0x000fe20003f04070 */
[----:B------:R-:W-:Y:S01]  /*f8d0*/  BSSY B1, `(.L_x_311) ;  /* 0x000006d000017945 */ /* 0x000fe20003800000 */
[----:B------:R-:W-:Y:S01]  /*f8e0*/  IMAD.MOV.U32 R7, RZ, RZ, -0x1 ;  /* 0xffffffffff077424 */ /* 0x000fe200078e00ff */
[----:B------:R-:W-:-:S02]  /*f8f0*/  PRMT R11, RZ, 0x7610, R11 ;  /* 0x00007610ff0b7816 */ /* 0x000fc4000000000b */
[----:B------:R-:W-:Y:S01]  /*f900*/  ISETP.LT.U32.AND P0, PT, R6, 0x12, P0 ;  /* 0x000000120600780c */ /* 0x000fe20000701070 */
[----:B------:R-:W-:Y:S01]  /*f910*/  IMAD.MOV.U32 R6, RZ, RZ, -0x1 ;  /* 0xffffffffff067424 */ /* 0x000fe200078e00ff */
[----:B------:R-:W0:Y:S01]  /*f920*/  @P1 S2R R8, SR_CgaCtaId ;  /* 0x0000000000081919 */ /* 0x000e220000008800 */
[----:B------:R-:W-:Y:S02]  /*f930*/  @P1 MOV R3, 0x400 ;  /* 0x0000040000031802 */ /* 0x000fe40000000f00 */
[----:B------:R-:W-:Y:S02]  /*f940*/  PLOP3.LUT P2, PT, PT, PT, UP0, 0x80, 0x0 ;  /* 0x000000000000781c */ /* 0x000fe40003f4f008 */
[----:B0-----:R-:W-:Y:S01]  /*f950*/  @P1 LEA R5, R8, R3, 0x18 ;  /* 0x0000000308051211 */ /* 0x001fe200078ec0ff */
[----:B------:R-:W-:-:S03]  /*f960*/  IMAD.WIDE.U32 R2, R4, 0x38e38e39, RZ ;  /* 0x38e38e3904027825 */ /* 0x000fc600078e00ff */
[----:B------:R0:W-:Y:S01]  /*f970*/  @P1 SYNCS.ARRIVE.TRANS64.A1T0 RZ, [R5+URZ+0x138], RZ ;  /* 0x000138ff05ff19a7 */ /* 0x0001e2000810003f */
[----:B------:R-:W-:Y:S02]  /*f980*/  PRMT R2, RZ, 0x7610, R2 ;  /* 0x00007610ff027816 */ /* 0x000fe40000000002 */
[----:B0-----:R-:W-:Y:S02]  /*f990*/  SHF.R.U32.HI R5, RZ, 0x2, R3 ;  /* 0x00000002ff057819 */ /* 0x001fe40000011603 */
[----:B------:R-:W-:-:S03]  /*f9a0*/  SEL R3, RZ, 0x1, !P0 ;  /* 0x00000001ff037807 */ /* 0x000fc60004000000 */
[----:B------:R-:W-:Y:S01]  /*f9b0*/  IMAD R9, R5, -0x12, R4 ;  /* 0xffffffee05097824 */ /* 0x000fe200078e0204 */
[----:B------:R-:W-:-:S04]  /*f9c0*/  LOP3.LUT R0, R0, R3, RZ, 0x3c, !PT ;  /* 0x0000000300007212 */ /* 0x000fc800078e3cff */
[----:B------:R-:W-:Y:S01]  /*f9d0*/  @P2 LOP3.LUT R0, R0, 0x1, R5, 0x78, !PT ;  /* 0x0000000100002812 */ /* 0x000fe200078e7805 */
[----:B------:R-:W-:Y:S01]  /*f9e0*/  IMAD.MOV.U32 R5, RZ, RZ, -0x1 ;  /* 0xffffffffff057424 */ /* 0x000fe200078e00ff */
[----:B---3--:R-:W-:-:S04]  /*f9f0*/  IADD3 R16, P1, R16, UR24, RZ ;  /* 0x0000001810107c10 */ /* 0x008fc8000ff3e0ff */
[----:B--2---:R-:W-:Y:S01]  /*fa00*/  IADD3.X R17, R17, UR18, RZ, P1, !PT ;  /* 0x0000001211117c10 */ /* 0x004fe20008ffe4ff */
[----:B------:R0:W-:Y:S01]  /*fa10*/  STL [R1+0x80], R16 ;  /* 0x0000801001007387 */ /* 0x0001e20000100800 */
[----:B------:R-:W-:-:S03]  /*fa20*/  ISETP.GE.U32.AND P0, PT, R16, UR8, PT ;  /* 0x0000000810007c0c */ /* 0x000fc6000bf06070 */
[----:B------:R0:W-:Y:S01]  /*fa30*/  STL [R1+0x7c], R17 ;  /* 0x00007c1101007387 */ /* 0x0001e20000100800 */
[----:B------:R-:W-:-:S13]  /*fa40*/  ISETP.GE.U32.AND.EX P0, PT, R17, UR9, PT, P0 ;  /* 0x0000000911007c0c */ /* 0x000fda000bf06100 */
[----:B0-----:R-:W-:Y:S05]  /*fa50*/  @P0 BRA `(.L_x_312) ;  /* 0x0000000400500947 */ /* 0x001fea0003800000 */
[----:B------:R-:W-:Y:S01]  /*fa60*/  ULDC.64 UR8, c[0x0][0x628] ;  /* 0x00018a0000087ab9 */ /* 0x000fe20000000a00 */
[----:B------:R-:W0:Y:S01]  /*fa70*/  S2R R12, SR_CTAID.X ;  /* 0x00000000000c7919 */ /* 0x000e220000002500 */
[----:B------:R-:W-:Y:S01]  /*fa80*/  ISETP.NE.U32.AND P0, PT, RZ, UR8, PT ;  /* 0x00000008ff007c0c */ /* 0x000fe2000bf05070 */
[----:B------:R-:W-:Y:S01]  /*fa90*/  ULDC UR10, c[0x0][0x630] ;  /* 0x00018c00000a7ab9 */ /* 0x000fe20000000800 */
[----:B------:R-:W-:Y:S01]  /*faa0*/  IMAD.MOV.U32 R2, RZ, RZ, R16 ;  /* 0x000000ffff027224 */ /* 0x000fe200078e0010 */
[----:B------:R-:W1:Y:S01]  /*fab0*/  S2R R10, SR_CTAID.Y ;  /* 0x00000000000a7919 */ /* 0x000e620000002600 */
[----:B------:R-:W-:Y:S01]  /*fac0*/  ISETP.NE.AND.EX P0, PT, RZ, UR9, PT, P0 ;  /* 0x00000009ff007c0c */ /* 0x000fe2000bf05300 */
[----:B------:R-:W-:-:S12]  /*fad0*/  IMAD.MOV.U32 R3, RZ, RZ, R17 ;  /* 0x000000ffff037224 */ /* 0x000fd800078e0011 */
[----:B------:R-:W-:Y:S05]  /*fae0*/  @!P0 BRA `(.L_x_313) ;  /* 0x0000000000288947 */ /* 0x000fea0003800000 */
[----:B------:R-:W-:Y:S02]  /*faf0*/  ULDC UR7, c[0x0][0x634] ;  /* 0x00018d0000077ab9 */ /* 0x000fe40000000800 */
[----:B------:R-:W-:-:S05]  /*fb00*/  IADD3 R7, P0, R16, UR7, RZ ;  /* 0x0000000710077c10 */ /* 0x000fca000ff1e0ff */
[----:B------:R-:W-:-:S04]  /*fb10*/  IMAD.X R13, RZ, RZ, R17, P0 ;  /* 0x000000ffff0d7224 */ /* 0x000fc800000e0611 */
[----:B------:R-:W-:-:S04]  /*fb20*/  IMAD.WIDE.U32 R4, R13, UR8, RZ ;  /* 0x000000080d047c25 */ /* 0x000fc8000f8e00ff */
[----:B------:R-:W-:-:S04]  /*fb30*/  IMAD.WIDE.U32 R4, P0, R7, UR9, R4 ;  /* 0x0000000907047c25 */ /* 0x000fc8000f800004 */
[----:B------:R-:W-:-:S04]  /*fb40*/  IMAD.WIDE.U32 R6, R7, UR8, RZ ;  /* 0x0000000807067c25 */ /* 0x000fc8000f8e00ff */
[----:B------:R-:W-:Y:S01]  /*fb50*/  IMAD.X R3, RZ, RZ, RZ, P0 ;  /* 0x000000ffff037224 */ /* 0x000fe200000e06ff */
[----:B------:R-:W-:Y:S01]  /*fb60*/  IADD3 RZ, P0, R7, R4, RZ ;  /* 0x0000000407ff7210 */ /* 0x000fe20007f1e0ff */
[----:B------:R-:W-:-:S04]  /*fb70*/  IMAD.MOV.U32 R2, RZ, RZ, R5 ;  /* 0x000000ffff027224 */ /* 0x000fc800078e0005 */
[----:B------:R-:W-:-:S08]  /*fb80*/  IMAD.WIDE.U32.X R2, R13, UR9, R2, P0 ;  /* 0x000000090d027c25 */ /* 0x000fd000080e0402 */
.L_x_313:
[--C-:B------:R-:W-:Y:S01]  /*fb90*/  SHF.R.U64 R6, R2, UR10, R3.reuse ;  /* 0x0000000a02067c19 */ /* 0x100fe20008001203 */
[----:B------:R-:W-:Y:S01]  /*fba0*/  ULDC.64 UR8, c[0x0][0x620] ;  /* 0x0001880000087ab9 */ /* 0x000fe20000000a00 */
[----:B------:R-:W-:Y:S01]  /*fbb0*/  SHF.R.U32.HI R2, RZ, UR10, R3 ;  /* 0x0000000aff027c19 */ /* 0x000fe20008011603 */
[----:B------:R-:W-:Y:S01]  /*fbc0*/  IMAD.MOV.U32 R3, RZ, RZ, R17 ;  /* 0x000000ffff037224 */ /* 0x000fe200078e0011 */
[----:B------:R-:W-:Y:S01]  /*fbd0*/  IADD3 R5, P0, RZ, -R6, RZ ;  /* 0x80000006ff057210 */ /* 0x000fe20007f1e0ff */
[----:B------:R-:W-:Y:S01]  /*fbe0*/  ULDC UR7, c[0x0][0x150] ;  /* 0x0000540000077ab9 */ /* 0x000fe20000000800 */
[----:B0-----:R-:W-:Y:S01]  /*fbf0*/  I2FP.F32.U32 R7, R12 ;  /* 0x0000000c00077245 */ /* 0x001fe20000201000 */
[----:B------:R-:W0:Y:S01]  /*fc00*/  LDC R19, c[0x0][0x144] ;  /* 0x00005100ff137b82 */ /* 0x000e220000000800 */
[----:B------:R-:W-:Y:S01]  /*fc10*/  ULDC.64 UR10, c[0x0][0x640] ;  /* 0x00019000000a7ab9 */ /* 0x000fe20000000a00 */
[----:B------:R-:W-:Y:S01]  /*fc20*/  IMAD.X R2, RZ, RZ, ~R2, P0 ;  /* 0x000000ffff027224 */ /* 0x000fe200000e0e02 */
[----:B------:R-:W-:-:S03]  /*fc30*/  ISETP.NE.U32.AND P0, PT, RZ, UR10, PT ;  /* 0x0000000aff007c0c */ /* 0x000fc6000bf05070 */
[----:B------:R-:W-:Y:S01]  /*fc40*/  IMAD R4, R2, UR8, RZ ;  /* 0x0000000802047c24 */ /* 0x000fe2000f8e02ff */
[----:B------:R-:W-:Y:S01]  /*fc50*/  ISETP.NE.AND.EX P0, PT, RZ, UR11, PT, P0 ;  /* 0x0000000bff007c0c */ /* 0x000fe2000bf05300 */
[----:B------:R-:W-:Y:S01]  /*fc60*/  IMAD.MOV.U32 R2, RZ, RZ, R16 ;  /* 0x000000ffff027224 */ /* 0x000fe200078e0010 */
[----:B------:R-:W2:Y:S03]  /*fc70*/  LDC R13, c[0x0][0x148] ;  /* 0x00005200ff0d7b82 */ /* 0x000ea60000000800 */
[----:B------:R-:W-:Y:S01]  /*fc80*/  IMAD.WIDE.U32 R2, R5, UR8, R2 ;  /* 0x0000000805027c25 */ /* 0x000fe2000f8e0002 */
[----:B------:R-:W-:-:S03]  /*fc90*/  ULDC UR8, c[0x0][0x154] ;  /* 0x0000550000087ab9 */ /* 0x000fc60000000800 */
[----:B------:R-:W-:Y:S02]  /*fca0*/  IMAD R5, R5, UR9, R4 ;  /* 0x0000000905057c24 */ /* 0x000fe4000f8e0204 */
[----:B------:R-:W-:Y:S01]  /*fcb0*/  FMUL R4, R7, UR7 ;  /* 0x0000000707047c20 */ /* 0x000fe20008400000 */
[----:B------:R-:W-:Y:S01]  /*fcc0*/  ULDC UR7, c[0x0][0x618] ;  /* 0x0001860000077ab9 */ /* 0x000fe20000000800 */
[----:B------:R-:W-:Y:S01]  /*fcd0*/  ULDC UR9, c[0x0][0x608] ;  /* 0x0001820000097ab9 */ /* 0x000fe20000000800 */
[----:B------:R-:W-:-:S03]  /*fce0*/  IMAD.IADD R3, R3, 0x1, R5 ;  /* 0x0000000103037824 */ /* 0x000fc600078e0205 */
[----:B------:R-:W3:Y:S02]  /*fcf0*/  F2I.U32.TRUNC.NTZ R4, R4 ;  /* 0x0000000400047305 */ /* 0x000ee4000020f000 */
[----:B------:R-:W-:Y:S02]  /*fd00*/  SHF.R.U64 R7, R2, UR7, R3 ;  /* 0x0000000702077c19 */ /* 0x000fe40008001203 */
[----:B-1----:R-:W-:-:S05]  /*fd10*/  I2FP.F32.U32 R2, R10 ;  /* 0x0000000a00027245 */ /* 0x002fca0000201000 */
[----:B------:R-:W-:Y:S01]  /*fd20*/  FMUL R5, R2, UR8 ;  /* 0x0000000802057c20 */ /* 0x000fe20008400000 */
[----:B------:R-:W-:Y:S01]  /*fd30*/  SHF.R.U32.HI R2, RZ, UR7, R3 ;  /* 0x00000007ff027c19 */ /* 0x000fe20008011603 */
[----:B------:R-:W-:Y:S02]  /*fd40*/  ULDC UR7, c[0x0][0x658] ;  /* 0x0001960000077ab9 */ /* 0x000fe40000000800 */
[----:B------:R1:W4:Y:S01]  /*fd50*/  F2I.U32.TRUNC.NTZ R16, R5 ;  /* 0x0000000500107305 */ /* 0x000322000020f000 */
[----:B------:R-:W-:Y:S01]  /*fd60*/  SHF.R.U64 R15, R7, UR9, R2 ;  /* 0x00000009070f7c19 */ /* 0x000fe20008001202 */
[----:B---3--:R-:W-:Y:S01]  /*fd70*/  IMAD.MOV R4, RZ, RZ, -R4 ;  /* 0x000000ffff047224 */ /* 0x008fe200078e0a04 */
[----:B------:R-:W-:-:S03]  /*fd80*/  SHF.R.U32.HI R2, RZ, UR9, R2 ;  /* 0x00000009ff027c19 */ /* 0x000fc60008011602 */
[----:B0-----:R-:W-:Y:S01]  /*fd90*/  IMAD R12, R19, R4, R12 ;  /* 0x00000004130c7224 */ /* 0x001fe200078e020c */
[--C-:B------:R-:W-:Y:S02]  /*fda0*/  SHF.R.U64 R14, R15, UR7, R2.reuse ;  /* 0x000000070f0e7c19 */ /* 0x100fe40008001202 */
[----:B------:R-:W-:-:S03]  /*fdb0*/  SHF.R.U32.HI R17, RZ, UR7, R2 ;  /* 0x00000007ff117c19 */ /* 0x000fc60008011602 */
[----:B------:R-:W-:Y:S02]  /*fdc0*/  IMAD.MOV.U32 R2, RZ, RZ, R14 ;  /* 0x000000ffff027224 */ /* 0x000fe400078e000e */
[----:B------:R-:W-:Y:S01]  /*fdd0*/  IMAD.MOV.U32 R3, RZ, RZ, R17 ;  /* 0x000000ffff037224 */ /* 0x000fe200078e0011 */
[----:B-12-4-:R-:W-:Y:S06]  /*fde0*/  @!P0 BRA `(.L_x_314) ;  /* 0x0000000000288947 */ /* 0x016fec0003800000 */
[----:B------:R-:W-:Y:S02]  /*fdf0*/  ULDC UR7, c[0x0][0x64c] ;  /* 0x0001930000077ab9 */ /* 0x000fe40000000800 */
[----:B------:R-:W-:-:S05]  /*fe00*/  IADD3 R3, P0, R14, UR7, RZ ;  /* 0x000000070e037c10 */ /* 0x000fca000ff1e0ff */
[----:B------:R-:W-:-:S04]  /*fe10*/  IMAD.X R17, RZ, RZ, R17, P0 ;  /* 0x000000ffff117224 */ /* 0x000fc800000e0611 */
[----:B------:R-:W-:-:S04]  /*fe20*/  IMAD.WIDE.U32 R4, R17, UR10, RZ ;  /* 0x0000000a11047c25 */ /* 0x000fc8000f8e00ff */
[----:B------:R-:W-:-:S04]  /*fe30*/  IMAD.WIDE.U32 R4, P0, R3, UR11, R4 ;  /* 0x0000000b03047c25 */ /* 0x000fc8000f800004 */
[----:B------:R-:W-:-:S04]  /*fe40*/  IMAD.WIDE.U32 R2, R3, UR10, RZ ;  /* 0x0000000a03027c25 */ /* 0x000fc8000f8e00ff */
[----:B------:R-:W-:Y:S01]  /*fe50*/  IMAD.MOV.U32 R2, RZ, RZ, R5 ;  /* 0x000000ffff027224 */ /* 0x000fe200078e0005 */
[----:B------:R-:W-:Y:S01]  /*fe60*/  IADD3 RZ, P1, R3, R4, RZ ;  /* 0x0000000403ff7210 */ /* 0x000fe20007f3e0ff */
[----:B------:R-:W-:-:S04]  /*fe70*/  IMAD.X R3, RZ, RZ, RZ, P0 ;  /* 0x000000ffff037224 */ /* 0x000fc800000e06ff */
[----:B------:R-:W-:-:S08]  /*fe80*/  IMAD.WIDE.U32.X R2, R17, UR11, R2, P1 ;  /* 0x0000000b11027c25 */ /* 0x000fd000088e0402 */
.L_x_314:
[----:B------:R-:W-:Y:S01]  /*fe90*/  ULDC UR7, c[0x0][0x648] ;  /* 0x0001920000077ab9 */ /* 0x000fe20000000800 */
[----:B------:R-:W-:Y:S01]  /*fea0*/  LOP3.LUT R15, R15, UR6, RZ, 0xc0, !PT ;  /* 0x000000060f0f7c12 */ /* 0x000fe2000f8ec0ff */
[----:B------:R-:W-:Y:S01]  /*feb0*/  IMAD.MOV R16, RZ, RZ, -R16 ;  /* 0x000000ffff107224 */ /* 0x000fe200078e0a10 */
[----:B------:R-:W-:Y:S01]  /*fec0*/  SHF.R.U64 R2, R2, UR7, R3 ;  /* 0x0000000702027c19 */ /* 0x000fe20008001203 */
[----:B------:R-:W-:Y:S01]  /*fed0*/  ULDC UR7, c[0x0][0x638] ;  /* 0x00018e0000077ab9 */ /* 0x000fe20000000800 */
[----:B------:R-:W-:Y:S01]  /*fee0*/  LOP3.LUT R7, R7, UR4, RZ, 0xc0, !PT ;  /* 0x0000000407077c12 */ /* 0x000fe2000f8ec0ff */
[----:B------:R-:W-:Y:S01]  /*fef0*/  @P3 IMAD R12, R13, R16, R10 ;  /* 0x000000100d0c3224 */ /* 0x000fe200078e020a */
[----:B------:R-:W-:Y:S01]  /*ff00*/  ULDC UR8, c[0x0][0x610] ;  /* 0x0001840000087ab9 */ /* 0x000fe20000000800 */
[----:B------:R-:W-:Y:S02]  /*ff10*/  IMAD.MOV R3, RZ, RZ, -R2 ;  /* 0x000000ffff037224 */ /* 0x000fe400078e0a02 */
[----:B------:R-:W-:-:S02]  /*ff20*/  IMAD R5, R2, UR5, R15 ;  /* 0x0000000502057c24 */ /* 0x000fc4000f8e020f */
[----:B------:R-:W-:Y:S01]  /*ff30*/  IMAD R14, R3, UR7, R14 ;  /* 0x00000007030e7c24 */ /* 0x000fe2000f8e020e */
[----:B------:R-:W-:Y:S01]  /*ff40*/  ULDC UR7, c[0x0][0x600] ;  /* 0x0001800000077ab9 */ /* 0x000fe20000000800 */
[----:B------:R-:W-:Y:S02]  /*ff50*/  IMAD R5, R5, UR8, R12 ;  /* 0x0000000805057c24 */ /* 0x000fe4000f8e020c */
[----:B------:R-:W-:Y:S02]  /*ff60*/  IMAD R14, R14, UR7, R7 ;  /* 0x000000070e0e7c24 */ /* 0x000fe4000f8e0207 */
[----:B------:R-:W-:-:S03]  /*ff70*/  IMAD.MOV.U32 R2, RZ, RZ, 0x1 ;  /* 0x00000001ff027424 */ /* 0x000fc600078e00ff */
[----:B------:R-:W-:Y:S02]  /*ff80*/  SEL R7, R14, R5, !P3 ;  /* 0x000000050e077207 */ /* 0x000fe40005800000 */
[----:B------:R-:W-:-:S07]  /*ff90*/  SEL R5, R5, R14, !P3 ;  /* 0x0000000e05057207 */ /* 0x000fce0005800000 */
.L_x_312:
[----:B------:R-:W-:Y:S05]  /*ffa0*/  BSYNC B1 ;  /* 0x0000000000017941 */ /* 0x000fea0003800000 */
.L_x_311:
[----:B------:R-:W-:-:S13]  /*ffb0*/  LOP3.LUT P0, RZ, R2, 0xff, RZ, 0xc0, !PT ;  /* 0x000000ff02ff7812 */ /* 0x000fda000780c0ff */
[----:B------:R-:W-:Y:S05]  /*ffc0*/  @P0 BRA `(.L_x_315) ;  /* 0xfffffff4001c0947 */ /* 0x000fea000383ffff */
[----:B------:R-:W-:Y:S05]  /*ffd0*/  BSYNC B0 ;  /* 0x0000000000007941 */ /* 0x000fea0003800000 */
.L_x_304:
[----:B------:R-:W-:-:S03]  /*ffe0*/  UMOV UR7, 0xffffffff ;  /* 0xffffffff00077882 */ /* 0x000fc60000000000 */
[----:B------:R-:W-:Y:S05]  /*fff0*/  BRA.DIV UR7, `(.L_x_316) ;  /* 0x0000000e07207947 */ /* 0x000fea000b800000 */
[----:B------:R-:W-:-:S13]  /*10000*/  ELECT P0, URZ, PT ;  /* 0x00000000003f782f */ /* 0x000fda0003800000 */
.L_x_344:
[----:B------:R-:W-:Y:S04]  /*10010*/  BSSY B0, `(.L_x_317) ;  /* 0x00000aa000007945 */ /* 0x000fe80003800000 */
[----:B------:R-:W-:Y:S05]  /*10020*/  @!P0 BRA `(.L_x_318) ;  /* 0x0000000800a08947 */ /* 0x000fea0003800000 */
[----:B------:R-:W-:-:S04]  /*10030*/  ULOP3.LUT UR7, UR13, 0x2, URZ, 0xfc, !UPT ;  /* 0x000000020d077892 */ /* 0x000fc8000f8efc3f */
[----:B------:R-:W-:-:S06]  /*10040*/  UISETP.NE.AND UP0, UPT, UR7, 0x3, UPT ;  /* 0x000000030700788c */ /* 0x000fcc000bf05270 */
[----:B------:R-:W-:-:S13]  /*10050*/  PLOP3.LUT P0, PT, PT, PT, UP0, 0x80, 0x0 ;  /* 0x000000000000781c */ /* 0x000fda0003f0f008 */
[----:B------:R-:W-:Y:S05]  /*10060*/  @!P0 BRA `(.L_x_319) ;  /* 0x0000000000048947 */ /* 0x000fea0003800000 */
[----:B------:R-:W-:Y:S01]  /*10070*/  BPT.TRAP 0x1 ;  /* 0x000000040000795c */ /* 0x000fe20000300000 */
.L_x_319:
[----:B------:R-:W0:Y:S01]  /*10080*/  S2R R3, SR_CgaCtaId ;  /* 0x0000000000037919 */ /* 0x000e220000008800 */
[----:B------:R-:W-:Y:S02]  /*10090*/  MOV R2, 0x400 ;  /* 0x0000040000027802 */ /* 0x000fe40000000f00 */
[----:B------:R-:W-:Y:S02]  /*100a0*/  SHF.L.U32 R4, R0, 0x1f, RZ ;  /* 0x0000001f00047819 */ /* 0x000fe400000006ff */
[----:B0-----:R-:W-:-:S05]  /*100b0*/  LEA R2, R3, R2, 0x18 ;  /* 0x0000000203027211 */ /* 0x001fca00078ec0ff */
[----:B------:R-:W-:-:S04]  /*100c0*/  VIADD R2, R2, 0x90 ;  /* 0x0000009002027836 */ /* 0x000fc80000000000 */
[C---:B------:R-:W-:Y:S02]  /*100d0*/  IMAD R7, R9.reuse, 0x8, R2 ;  /* 0x0000000809077824 */ /* 0x040fe400078e0202 */
[----:B------:R-:W-:Y:S02]  /*100e0*/  VIADD R9, R9, 0x1 ;  /* 0x0000000109097836 */ /* 0x000fe40000000000 */
[----:B------:R-:W0:Y:S03]  /*100f0*/  SYNCS.PHASECHK.TRANS64.TRYWAIT P0, [R7+URZ], R4 ;  /* 0x00000004070075a7 */ /* 0x000e26000800017f */
[----:B------:R-:W-:-:S04]  /*10100*/  ISETP.NE.AND P1, PT, R9, 0x12, PT ;  /* 0x000000120900780c */ /* 0x000fc80003f25270 */
[----:B------:R-:W-:Y:S02]  /*10110*/  SEL R3, RZ, 0x1, P1 ;  /* 0x00000001ff037807 */ /* 0x000fe40000800000 */
[----:B------:R-:W-:Y:S02]  /*10120*/  SEL R9, R9, RZ, P1 ;  /* 0x000000ff09097207 */ /* 0x000fe40000800000 */
[----:B------:R-:W-:-:S03]  /*10130*/  LOP3.LUT R6, R0, R3, RZ, 0x3c, !PT ;  /* 0x0000000300067212 */ /* 0x000fc600078e3cff */
[----:B------:R-:W-:Y:S01]  /*10140*/  IMAD R8, R9, 0x8, R2 ;  /* 0x0000000809087824 */ /* 0x000fe200078e0202 */
[----:B------:R-:W-:Y:S01]  /*10150*/  SHF.L.U32 R5, R6, 0x1f, RZ ;  /* 0x0000001f06057819 */ /* 0x000fe200000006ff */
[----:B0-----:R-:W-:Y:S06]  /*10160*/  @!P0 BRA `(.L_x_320) ;  /* 0x0000000800e48947 */ /* 0x001fec0003800000 */
.L_x_345:
[----:B------:R-:W1:Y:S01]  /*10170*/  SYNCS.PHASECHK.TRANS64.TRYWAIT P0, [R8+URZ], R5 ;  /* 0x00000005080075a7 */ /* 0x000e62000800017f */
[----:B------:R-:W-:-:S05]  /*10180*/  VIADD R0, R9, 0x1 ;  /* 0x0000000109007836 */ /* 0x000fca0000000000 */
[----:B------:R-:W-:-:S04]  /*10190*/  ISETP.NE.AND P1, PT, R0, 0x12, PT ;  /* 0x000000120000780c */ /* 0x000fc80003f25270 */
[----:B------:R-:W-:Y:S02]  /*101a0*/  SEL R3, RZ, 0x1, P1 ;  /* 0x00000001ff037807 */ /* 0x000fe40000800000 */
[----:B0-----:R-:W-:Y:S02]  /*101b0*/  SEL R7, R0, RZ, P1 ;  /* 0x000000ff00077207 */ /* 0x001fe40000800000 */
[----:B------:R-:W-:-:S03]  /*101c0*/  LOP3.LUT R6, R6, R3, RZ, 0x3c, !PT ;  /* 0x0000000306067212 */ /* 0x000fc600078e3cff */
[----:B------:R-:W-:Y:S01]  /*101d0*/  IMAD R9, R7, 0x8, R2 ;  /* 0x0000000807097824 */ /* 0x000fe200078e0202 */
[----:B------:R-:W-:Y:S01]  /*101e0*/  SHF.L.U32 R4, R6, 0x1f, RZ ;  /* 0x0000001f06047819 */ /* 0x000fe200000006ff */
[----:B-1----:R-:W-:Y:S06]  /*101f0*/  @!P0 BRA `(.L_x_321) ;  /* 0x0000000800d48947 */ /* 0x002fec0003800000 */
.L_x_346:
[----:B------:R-:W1:Y:S01]  /*10200*/  SYNCS.PHASECHK.TRANS64.TRYWAIT P0, [R9+URZ], R4 ;  /* 0x00000004090075a7 */ /* 0x000e62000800017f */
[----:B------:R-:W-:-:S05]  /*10210*/  VIADD R0, R7, 0x1 ;  /* 0x0000000107007836 */ /* 0x000fca0000000000 */
[----:B------:R-:W-:-:S04]  /*10220*/  ISETP.NE.AND P1, PT, R0, 0x12, PT ;  /* 0x000000120000780c */ /* 0x000fc80003f25270 */
[----:B------:R-:W-:Y:S02]  /*10230*/  SEL R3, RZ, 0x1, P1 ;  /* 0x00000001ff037807 */ /* 0x000fe40000800000 */
[----:B------:R-:W-:Y:S02]  /*10240*/  SEL R7, R0, RZ, P1 ;  /* 0x000000ff00077207 */ /* 0x000fe40000800000 */
[----:B------:R-:W-:-:S03]  /*10250*/  LOP3.LUT R6, R6, R3, RZ, 0x3c, !PT ;  /* 0x0000000306067212 */ /* 0x000fc600078e3cff */
[----:B0-----:R-:W-:Y:S01]  /*10260*/  IMAD R8, R7, 0x8, R2 ;  /* 0x0000000807087824 */ /* 0x001fe200078e0202 */
[----:B------:R-:W-:Y:S01]  /*10270*/  SHF.L.U32 R5, R6, 0x1f, RZ ;  /* 0x0000001f06057819 */ /* 0x000fe200000006ff */
[----:B-1----:R-:W-:Y:S06]  /*10280*/  @!P0 BRA `(.L_x_322) ;  /* 0x0000000800c48947 */ /* 0x002fec0003800000 */
.L_x_347:
        /* <DEDUP_REMOVED lines=9> */
.L_x_348:
        /* <DEDUP_REMOVED lines=9> */
.L_x_349:
        /* <DEDUP_REMOVED lines=9> */
.L_x_350:
        /* <DEDUP_REMOVED lines=9> */
.L_x_351:
        /* <DEDUP_REMOVED lines=9> */
.L_x_352:
        /* <DEDUP_REMOVED lines=9> */
.L_x_353:
        /* <DEDUP_REMOVED lines=9> */
.L_x_354:
        /* <DEDUP_REMOVED lines=9> */
.L_x_355:
        /* <DEDUP_REMOVED lines=9> */
.L_x_356:
        /* <DEDUP_REMOVED lines=9> */
.L_x_357:
        /* <DEDUP_REMOVED lines=9> */
.L_x_358:
        /* <DEDUP_REMOVED lines=9> */
.L_x_359:
[----:B------:R-:W1:Y:S01]  /*10950*/  SYNCS.PHASECHK.TRANS64.TRYWAIT P0, [R8+URZ], R5 ;  /* 0x00000005080075a7 */ /* 0x000e62000800017f */
[----:B------:R-:W-:-:S05]  /*10960*/  VIADD R0, R7, 0x1 ;  /* 0x0000000107007836 */ /* 0x000fca0000000000 */
[----:B------:R-:W-:-:S04]  /*10970*/  ISETP.NE.AND P1, PT, R0, 0x12, PT ;  /* 0x000000120000780c */ /* 0x000fc80003f25270 */
[----:B------:R-:W-:Y:S02]  /*10980*/  SEL R3, RZ, 0x1, P1 ;  /* 0x00000001ff037807 */ /* 0x000fe40000800000 */
[----:B------:R-:W-:Y:S02]  /*10990*/  SEL R7, R0, RZ, P1 ;  /* 0x000000ff00077207 */ /* 0x000fe40000800000 */
[----:B0-----:R-:W-:-:S03]  /*109a0*/  LOP3.LUT R9, R6, R3, RZ, 0x3c, !PT ;  /* 0x0000000306097212 */ /* 0x001fc600078e3cff */
[----:B------:R-:W-:Y:S01]  /*109b0*/  IMAD R11, R7, 0x8, R2 ;  /* 0x00000008070b7824 */ /* 0x000fe200078e0202 */
[----:B------:R-:W-:Y:S01]  /*109c0*/  SHF.L.U32 R6, R9, 0x1f, RZ ;  /* 0x0000001f09067819 */ /* 0x000fe200000006ff */
[----:B-1----:R-:W-:Y:S06]  /*109d0*/  @!P0 BRA `(.L_x_335) ;  /* 0x0000000400f48947 */ /* 0x002fec0003800000 */
.L_x_360:
[----:B------:R-:W1:Y:S01]  /*109e0*/  SYNCS.PHASECHK.TRANS64.TRYWAIT P0, [R11+URZ], R6 ;  /* 0x000000060b0075a7 */ /* 0x000e62000800017f */
[----:B------:R-:W-:-:S05]  /*109f0*/  VIADD R0, R7, 0x1 ;  /* 0x0000000107007836 */ /* 0x000fca0000000000 */
[----:B------:R-:W-:-:S04]  /*10a00*/  ISETP.NE.AND P1, PT, R0, 0x12, PT ;  /* 0x000000120000780c */ /* 0x000fc80003f25270 */
[----:B------:R-:W-:Y:S02]  /*10a10*/  SEL R4, RZ, 0x1, P1 ;  /* 0x00000001ff047807 */ /* 0x000fe40000800000 */
[----:B------:R-:W-:Y:S02]  /*10a20*/  SEL R3, R0, RZ, P1 ;  /* 0x000000ff00037207 */ /* 0x000fe40000800000 */
[----:B------:R-:W-:Y:S01]  /*10a30*/  LOP3.LUT R0, R9, R4, RZ, 0x3c, !PT ;  /* 0x0000000409007212 */ /* 0x000fe200078e3cff */
[----:B-1----:R-:W-:Y:S06]  /*10a40*/  @!P0 BRA `(.L_x_336) ;  /* 0x0000000400ec8947 */ /* 0x002fec0003800000 */
.L_x_361:
[----:B------:R-:W-:Y:S01]  /*10a50*/  IMAD R3, R3, 0x8, R2 ;  /* 0x0000000803037824 */ /* 0x000fe200078e0202 */
[----:B------:R-:W-:-:S07]  /*10a60*/  SHF.L.U32 R0, R0, 0x1f, RZ ;  /* 0x0000001f00007819 */ /* 0x000fce00000006ff */
.L_x_337:
[----:B--2---:R2:W3:Y:S02]  /*10a70*/  SYNCS.PHASECHK.TRANS64.TRYWAIT P0, [R3+URZ], R0 ;  /* 0x00000000030075a7 */ /* 0x0044e4000800017f */
[----:B---3--:R-:W-:Y:S05]  /*10a80*/  @!P0 NANOSLEEP.SYNCS 0x989680 ;  /* 0x009896800000895d */ /* 0x008fea0003900000 */
[----:B------:R-:W3:Y:S02]  /*10a90*/  @!P0 SYNCS.PHASECHK.TRANS64 P0, [R3+URZ], R0 ;  /* 0x00000000030085a7 */ /* 0x000ee4000800007f */
[----:B---3--:R-:W-:Y:S05]  /*10aa0*/  @!P0 BRA `(.L_x_337) ;  /* 0xfffffffc00f08947 */ /* 0x008fea000383ffff */
.L_x_318:
[----:B------:R-:W-:Y:S05]  /*10ab0*/  BSYNC B0 ;  /* 0x0000000000007941 */ /* 0x000fea0003800000 */
.L_x_317:
[----:B------:R-:W-:Y:S05]  /*10ac0*/  EXIT ;  /* 0x000000000000794d */ /* 0x000fea0003800000 */
.L_x_22:
[----:B-1----:R-:W-:-:S04]  /*10ad0*/  IMAD.U32 R3, RZ, RZ, UR6 ;  /* 0x00000006ff037e24 */ /* 0x002fc8000f8e00ff */
[----:B------:R1:W2:Y:S03]  /*10ae0*/  SYNCS.PHASECHK.TRANS64.TRYWAIT P1, [R3+URZ], R0 ;  /* 0x00000000030075a7 */ /* 0x0002a6000802017f */
[----:B--2---:R-:W-:Y:S05]  /*10af0*/  @!P1 NANOSLEEP.SYNCS 0x989680 ;  /* 0x009896800000995d */ /* 0x004fea0003900000 */
[----:B------:R-:W2:Y:S02]  /*10b00*/  @!P1 SYNCS.PHASECHK.TRANS64 P1, [R3+URZ], R0 ;  /* 0x00000000030095a7 */ /* 0x000ea4000802007f */
[----:B--2---:R-:W-:Y:S05]  /*10b10*/  @!P1 BRA `(.L_x_22) ;  /* 0xfffffffc00ec9947 */ /* 0x004fea000383ffff */
[----:B------:R-:W-:Y:S05]  /*10b20*/  BRA `(.L_x_21) ;  /* 0xffffff1400187947 */ /* 0x000fea000383ffff */
.L_x_28:
[----:B-----5:R1:W-:Y:S02]  /*10b30*/  STL [R1+0x8c], R0 ;  /* 0x00008c0001007387 */ /* 0x0203e40000100800 */
[----:B-1----:R-:W-:-:S04]  /*10b40*/  IMAD.U32 R0, RZ, RZ, UR9 ;  /* 0x00000009ff007e24 */ /* 0x002fc8000f8e00ff */
[----:B------:R1:W3:Y:S03]  /*10b50*/  SYNCS.PHASECHK.TRANS64.TRYWAIT P1, [R0+URZ], R229 ;  /* 0x000000e5000075a7 */ /* 0x0002e6000802017f */
[----:B---3--:R-:W-:Y:S05]  /*10b60*/  @!P1 NANOSLEEP.SYNCS 0x989680 ;  /* 0x009896800000995d */ /* 0x008fea0003900000 */
[----:B------:R1:W3:Y:S02]  /*10b70*/  @!P1 SYNCS.PHASECHK.TRANS64 P1, [R0+URZ], R229 ;  /* 0x000000e5000095a7 */ /* 0x0002e4000802007f */
[----:B-1----:R1:W5:Y:S02]  /*10b80*/  LDL.LU R0, [R1+0x8c] ;  /* 0x00008c0001007983 */ /* 0x0023640000300800 */
[----:B-1-3--:R-:W-:Y:S05]  /*10b90*/  @!P1 BRA `(.L_x_28) ;  /* 0xfffffffc00e49947 */ /* 0x00afea000383ffff */
[----:B------:R-:W-:Y:S05]  /*10ba0*/  BRA `(.L_x_27) ;  /* 0xffffff2400787947 */ /* 0x000fea000383ffff */
.L_x_305:
[----:B------:R-:W-:Y:S01]  /*10bb0*/  BSSY B1, `(.L_x_338) ;  /* 0x0000006000017945 */ /* 0x000fe20003800000 */
[----:B------:R-:W-:-:S07]  /*10bc0*/  IMAD.MOV.U32 R2, RZ, RZ, -0x1 ;  /* 0xffffffffff027424 */ /* 0x000fce00078e00ff */
[----:B------:R-:W-:Y:S05]  /*10bd0*/  WARPSYNC.COLLECTIVE R2, `(.L_x_339) ;  /* 0x00000000020c7348 */ /* 0x000fea0003c00000 */
[----:B------:R-:W-:Y:S02]  /*10be0*/  ELECT P0, UR62, PT ;  /* 0x00000000003e782f */ /* 0x000fe40003800000 */
[----:B------:R-:W-:Y:S01]  /*10bf0*/  MOV R2, UR62 ;  /* 0x0000003e00027c02 */ /* 0x000fe20008000f00 */
[----:B------:R-:W-:Y:S10]  /*10c00*/  ENDCOLLECTIVE ;  /* 0x000000000000791b */ /* 0x000ff40003800000 */
.L_x_339:
[----:B------:R-:W-:Y:S05]  /*10c10*/  BSYNC B1 ;  /* 0x0000000000017941 */ /* 0x000fea0003800000 */
.L_x_338:
[----:B------:R-:W-:Y:S05]  /*10c20*/  BRA `(.L_x_340) ;  /* 0xffffffe800107947 */ /* 0x000fea000383ffff */
.L_x_308:
[----:B0-----:R0:W2:Y:S02]  /*10c30*/  SYNCS.PHASECHK.TRANS64.TRYWAIT P0, [R13+URZ+0x90], R4 ;  /* 0x000090040d0075a7 */ /* 0x0010a4000800017f */
[----:B--2---:R-:W-:Y:S05]  /*10c40*/  @!P0 NANOSLEEP.SYNCS 0x989680 ;  /* 0x009896800000895d */ /* 0x004fea0003900000 */
[----:B------:R-:W2:Y:S02]  /*10c50*/  @!P0 SYNCS.PHASECHK.TRANS64 P0, [R13+URZ+0x90], R4 ;  /* 0x000090040d0085a7 */ /* 0x000ea4000800007f */
[----:B--2---:R-:W-:Y:S05]  /*10c60*/  @!P0 BRA `(.L_x_308) ;  /* 0xfffffffc00f08947 */ /* 0x004fea000383ffff */
[----:B------:R-:W-:Y:S05]  /*10c70*/  BRA `(.L_x_341) ;  /* 0xffffffe800547947 */ /* 0x000fea000383ffff */
.L_x_316:
[----:B------:R-:W-:Y:S01]  /*10c80*/  BSSY B0, `(.L_x_342) ;  /* 0x0000006000007945 */ /* 0x000fe20003800000 */
[----:B------:R-:W-:-:S07]  /*10c90*/  IMAD.MOV.U32 R2, RZ, RZ, -0x1 ;  /* 0xffffffffff027424 */ /* 0x000fce00078e00ff */
[----:B------:R-:W-:Y:S05]  /*10ca0*/  WARPSYNC.COLLECTIVE R2, `(.L_x_343) ;  /* 0x00000000020c7348 */ /* 0x000fea0003c00000 */
[----:B------:R-:W-:Y:S02]  /*10cb0*/  ELECT P0, UR62, PT ;  /* 0x00000000003e782f */ /* 0x000fe40003800000 */
[----:B------:R-:W-:Y:S01]  /*10cc0*/  MOV R2, UR62 ;  /* 0x0000003e00027c02 */ /* 0x000fe20008000f00 */
[----:B------:R-:W-:Y:S10]  /*10cd0*/  ENDCOLLECTIVE ;  /* 0x000000000000791b */ /* 0x000ff40003800000 */
.L_x_343:
[----:B------:R-:W-:Y:S05]  /*10ce0*/  BSYNC B0 ;  /* 0x0000000000007941 */ /* 0x000fea0003800000 */
.L_x_342:
[----:B------:R-:W-:Y:S05]  /*10cf0*/  BRA `(.L_x_344) ;  /* 0xfffffff000c47947 */ /* 0x000fea000383ffff */
.L_x_320:
[----:B0-----:R0:W1:Y:S02]  /*10d00*/  SYNCS.PHASECHK.TRANS64.TRYWAIT P0, [R7+URZ], R4 ;  /* 0x00000004070075a7 */ /* 0x001064000800017f */
[----:B-1----:R-:W-:Y:S05]  /*10d10*/  @!P0 NANOSLEEP.SYNCS 0x989680 ;  /* 0x009896800000895d */ /* 0x002fea0003900000 */
[----:B------:R-:W1:Y:S02]  /*10d20*/  @!P0 SYNCS.PHASECHK.TRANS64 P0, [R7+URZ], R4 ;  /* 0x00000004070085a7 */ /* 0x000e64000800007f */
[----:B-1----:R-:W-:Y:S05]  /*10d30*/  @!P0 BRA `(.L_x_320) ;  /* 0xfffffffc00f08947 */ /* 0x002fea000383ffff */
[----:B------:R-:W-:Y:S05]  /*10d40*/  BRA `(.L_x_345) ;  /* 0xfffffff400087947 */ /* 0x000fea000383ffff */
.L_x_321:
[----:B0-----:R0:W1:Y:S02]  /*10d50*/  SYNCS.PHASECHK.TRANS64.TRYWAIT P0, [R8+URZ], R5 ;  /* 0x00000005080075a7 */ /* 0x001064000800017f */
[----:B-1----:R-:W-:Y:S05]  /*10d60*/  @!P0 NANOSLEEP.SYNCS 0x989680 ;  /* 0x009896800000895d */ /* 0x002fea0003900000 */
[----:B------:R-:W1:Y:S02]  /*10d70*/  @!P0 SYNCS.PHASECHK.TRANS64 P0, [R8+URZ], R5 ;  /* 0x00000005080085a7 */ /* 0x000e64000800007f */
[----:B-1----:R-:W-:Y:S05]  /*10d80*/  @!P0 BRA `(.L_x_321) ;  /* 0xfffffffc00f08947 */ /* 0x002fea000383ffff */
[----:B------:R-:W-:Y:S05]  /*10d90*/  BRA `(.L_x_346) ;  /* 0xfffffff400187947 */ /* 0x000fea000383ffff */
.L_x_322:
[----:B0-----:R0:W1:Y:S02]  /*10da0*/  SYNCS.PHASECHK.TRANS64.TRYWAIT P0, [R9+URZ], R4 ;  /* 0x00000004090075a7 */ /* 0x001064000800017f */
[----:B-1----:R-:W-:Y:S05]  /*10db0*/  @!P0 NANOSLEEP.SYNCS 0x989680 ;  /* 0x009896800000895d */ /* 0x002fea0003900000 */
[----:B------:R-:W1:Y:S02]  /*10dc0*/  @!P0 SYNCS.PHASECHK.TRANS64 P0, [R9+URZ], R4 ;  /* 0x00000004090085a7 */ /* 0x000e64000800007f */
[----:B-1----:R-:W-:Y:S05]  /*10dd0*/  @!P0 BRA `(.L_x_322) ;  /* 0xfffffffc00f08947 */ /* 0x002fea000383ffff */
[----:B------:R-:W-:Y:S05]  /*10de0*/  BRA `(.L_x_347) ;  /* 0xfffffff400287947 */ /* 0x000fea000383ffff */
.L_x_323:
[----:B0-----:R0:W1:Y:S02]  /*10df0*/  SYNCS.PHASECHK.TRANS64.TRYWAIT P0, [R8+URZ], R5 ;  /* 0x00000005080075a7 */ /* 0x001064000800017f */
[----:B-1----:R-:W-:Y:S05]  /*10e00*/  @!P0 NANOSLEEP.SYNCS 0x989680 ;  /* 0x009896800000895d */ /* 0x002fea0003900000 */
[----:B------:R-:W1:Y:S02]  /*10e10*/  @!P0 SYNCS.PHASECHK.TRANS64 P0, [R8+URZ], R5 ;  /* 0x00000005080085a7 */ /* 0x000e64000800007f */
[----:B-1----:R-:W-:Y:S05]  /*10e20*/  @!P0 BRA `(.L_x_323) ;  /* 0xfffffffc00f08947 */ /* 0x002fea000383ffff */
[----:B------:R-:W-:Y:S05]  /*10e30*/  BRA `(.L_x_348) ;  /* 0xfffffff400387947 */ /* 0x000fea000383ffff */
.L_x_324:
[----:B0-----:R0:W1:Y:S02]  /*10e40*/  SYNCS.PHASECHK.TRANS64.TRYWAIT P0, [R9+URZ], R4 ;  /* 0x00000004090075a7 */ /* 0x001064000800017f */
[----:B-1----:R-:W-:Y:S05]  /*10e50*/  @!P0 NANOSLEEP.SYNCS 0x989680 ;  /* 0x009896800000895d */ /* 0x002fea0003900000 */
[----:B------:R-:W1:Y:S02]  /*10e60*/  @!P0 SYNCS.PHASECHK.TRANS64 P0, [R9+URZ], R4 ;  /* 0x00000004090085a7 */ /* 0x000e64000800007f */
[----:B-1----:R-:W-:Y:S05]  /*10e70*/  @!P0 BRA `(.L_x_324) ;  /* 0xfffffffc00f08947 */ /* 0x002fea000383ffff */
[----:B------:R-:W-:Y:S05]  /*10e80*/  BRA `(.L_x_349) ;  /* 0xfffffff400487947 */ /* 0x000fea000383ffff */
.L_x_325:
[----:B0-----:R0:W1:Y:S02]  /*10e90*/  SYNCS.PHASECHK.TRANS64.TRYWAIT P0, [R8+URZ], R5 ;  /* 0x00000005080075a7 */ /* 0x001064000800017f */
[----:B-1----:R-:W-:Y:S05]  /*10ea0*/  @!P0 NANOSLEEP.SYNCS 0x989680 ;  /* 0x009896800000895d */ /* 0x002fea0003900000 */
[----:B------:R-:W1:Y:S02]  /*10eb0*/  @!P0 SYNCS.PHASECHK.TRANS64 P0, [R8+URZ], R5 ;  /* 0x00000005080085a7 */ /* 0x000e64000800007f */
[----:B-1----:R-:W-:Y:S05]  /*10ec0*/  @!P0 BRA `(.L_x_325) ;  /* 0xfffffffc00f08947 */ /* 0x002fea000383ffff */
[----:B------:R-:W-:Y:S05]  /*10ed0*/  BRA `(.L_x_350) ;  /* 0xfffffff400587947 */ /* 0x000fea000383ffff */
.L_x_326:
[----:B0-----:R0:W1:Y:S02]  /*10ee0*/  SYNCS.PHASECHK.TRANS64.TRYWAIT P0, [R9+URZ], R4 ;  /* 0x00000004090075a7 */ /* 0x001064000800017f */
[----:B-1----:R-:W-:Y:S05]  /*10ef0*/  @!P0 NANOSLEEP.SYNCS 0x989680 ;  /* 0x009896800000895d */ /* 0x002fea0003900000 */
[----:B------:R-:W1:Y:S02]  /*10f00*/  @!P0 SYNCS.PHASECHK.TRANS64 P0, [R9+URZ], R4 ;  /* 0x00000004090085a7 */ /* 0x000e64000800007f */
[----:B-1----:R-:W-:Y:S05]  /*10f10*/  @!P0 BRA `(.L_x_326) ;  /* 0xfffffffc00f08947 */ /* 0x002fea000383ffff */
[----:B------:R-:W-:Y:S05]  /*10f20*/  BRA `(.L_x_351) ;  /* 0xfffffff400687947 */ /* 0x000fea000383ffff */
.L_x_327:
[----:B0-----:R0:W1:Y:S02]  /*10f30*/  SYNCS.PHASECHK.TRANS64.TRYWAIT P0, [R8+URZ], R5 ;  /* 0x00000005080075a7 */ /* 0x001064000800017f */
[----:B-1----:R-:W-:Y:S05]  /*10f40*/  @!P0 NANOSLEEP.SYNCS 0x989680 ;  /* 0x009896800000895d */ /* 0x002fea0003900000 */
[----:B------:R-:W1:Y:S02]  /*10f50*/  @!P0 SYNCS.PHASECHK.TRANS64 P0, [R8+URZ], R5 ;  /* 0x00000005080085a7 */ /* 0x000e64000800007f */
[----:B-1----:R-:W-:Y:S05]  /*10f60*/  @!P0 BRA `(.L_x_327) ;  /* 0xfffffffc00f08947 */ /* 0x002fea000383ffff */
[----:B------:R-:W-:Y:S05]  /*10f70*/  BRA `(.L_x_352) ;  /* 0xfffffff400787947 */ /* 0x000fea000383ffff */
.L_x_328:
[----:B0-----:R0:W1:Y:S02]  /*10f80*/  SYNCS.PHASECHK.TRANS64.TRYWAIT P0, [R9+URZ], R4 ;  /* 0x00000004090075a7 */ /* 0x001064000800017f */
[----:B-1----:R-:W-:Y:S05]  /*10f90*/  @!P0 NANOSLEEP.SYNCS 0x989680 ;  /* 0x009896800000895d */ /* 0x002fea0003900000 */
[----:B------:R-:W1:Y:S02]  /*10fa0*/  @!P0 SYNCS.PHASECHK.TRANS64 P0, [R9+URZ], R4 ;  /* 0x00000004090085a7 */ /* 0x000e64000800007f */
[----:B-1----:R-:W-:Y:S05]  /*10fb0*/  @!P0 BRA `(.L_x_328) ;  /* 0xfffffffc00f08947 */ /* 0x002fea000383ffff */
[----:B------:R-:W-:Y:S05]  /*10fc0*/  BRA `(.L_x_353) ;  /* 0xfffffff400887947 */ /* 0x000fea000383ffff */
.L_x_329:
[----:B0-----:R0:W1:Y:S02]  /*10fd0*/  SYNCS.PHASECHK.TRANS64.TRYWAIT P0, [R8+URZ], R5 ;  /* 0x00000005080075a7 */ /* 0x001064000800017f */
[----:B-1----:R-:W-:Y:S05]  /*10fe0*/  @!P0 NANOSLEEP.SYNCS 0x989680 ;  /* 0x009896800000895d */ /* 0x002fea0003900000 */
[----:B------:R-:W1:Y:S02]  /*10ff0*/  @!P0 SYNCS.PHASECHK.TRANS64 P0, [R8+URZ], R5 ;  /* 0x00000005080085a7 */ /* 0x000e64000800007f */
[----:B-1----:R-:W-:Y:S05]  /*11000*/  @!P0 BRA `(.L_x_329) ;  /* 0xfffffffc00f08947 */ /* 0x002fea000383ffff */
[----:B------:R-:W-:Y:S05]  /*11010*/  BRA `(.L_x_354) ;  /* 0xfffffff400987947 */ /* 0x000fea000383ffff */
.L_x_330:
[----:B0-----:R0:W1:Y:S02]  /*11020*/  SYNCS.PHASECHK.TRANS64.TRYWAIT P0, [R9+URZ], R4 ;  /* 0x00000004090075a7 */ /* 0x001064000800017f */
[----:B-1----:R-:W-:Y:S05]  /*11030*/  @!P0 NANOSLEEP.SYNCS 0x989680 ;  /* 0x009896800000895d */ /* 0x002fea0003900000 */
[----:B------:R-:W1:Y:S02]  /*11040*/  @!P0 SYNCS.PHASECHK.TRANS64 P0, [R9+URZ], R4 ;  /* 0x00000004090085a7 */ /* 0x000e64000800007f */
[----:B-1----:R-:W-:Y:S05]  /*11050*/  @!P0 BRA `(.L_x_330) ;  /* 0xfffffffc00f08947 */ /* 0x002fea000383ffff */
[----:B------:R-:W-:Y:S05]  /*11060*/  BRA `(.L_x_355) ;  /* 0xfffffff400a87947 */ /* 0x000fea000383ffff */
.L_x_331:
[----:B0-----:R0:W1:Y:S02]  /*11070*/  SYNCS.PHASECHK.TRANS64.TRYWAIT P0, [R8+URZ], R5 ;  /* 0x00000005080075a7 */ /* 0x001064000800017f */
[----:B-1----:R-:W-:Y:S05]  /*11080*/  @!P0 NANOSLEEP.SYNCS 0x989680 ;  /* 0x009896800000895d */ /* 0x002fea0003900000 */
[----:B------:R-:W1:Y:S02]  /*11090*/  @!P0 SYNCS.PHASECHK.TRANS64 P0, [R8+URZ], R5 ;  /* 0x00000005080085a7 */ /* 0x000e64000800007f */
[----:B-1----:R-:W-:Y:S05]  /*110a0*/  @!P0 BRA `(.L_x_331) ;  /* 0xfffffffc00f08947 */ /* 0x002fea000383ffff */
[----:B------:R-:W-:Y:S05]  /*110b0*/  BRA `(.L_x_356) ;  /* 0xfffffff400b87947 */ /* 0x000fea000383ffff */
.L_x_332:
[----:B0-----:R0:W1:Y:S02]  /*110c0*/  SYNCS.PHASECHK.TRANS64.TRYWAIT P0, [R9+URZ], R4 ;  /* 0x00000004090075a7 */ /* 0x001064000800017f */
[----:B-1----:R-:W-:Y:S05]  /*110d0*/  @!P0 NANOSLEEP.SYNCS 0x989680 ;  /* 0x009896800000895d */ /* 0x002fea0003900000 */
[----:B------:R-:W1:Y:S02]  /*110e0*/  @!P0 SYNCS.PHASECHK.TRANS64 P0, [R9+URZ], R4 ;  /* 0x00000004090085a7 */ /* 0x000e64000800007f */
[----:B-1----:R-:W-:Y:S05]  /*110f0*/  @!P0 BRA `(.L_x_332) ;  /* 0xfffffffc00f08947 */ /* 0x002fea000383ffff */
[----:B------:R-:W-:Y:S05]  /*11100*/  BRA `(.L_x_357) ;  /* 0xfffffff400c87947 */ /* 0x000fea000383ffff */
.L_x_333:
[----:B0-----:R0:W1:Y:S02]  /*11110*/  SYNCS.PHASECHK.TRANS64.TRYWAIT P0, [R8+URZ], R5 ;  /* 0x00000005080075a7 */ /* 0x001064000800017f */
[----:B-1----:R-:W-:Y:S05]  /*11120*/  @!P0 NANOSLEEP.SYNCS 0x989680 ;  /* 0x009896800000895d */ /* 0x002fea0003900000 */
[----:B------:R-:W1:Y:S02]  /*11130*/  @!P0 SYNCS.PHASECHK.TRANS64 P0, [R8+URZ], R5 ;  /* 0x00000005080085a7 */ /* 0x000e64000800007f */
[----:B-1----:R-:W-:Y:S05]  /*11140*/  @!P0 BRA `(.L_x_333) ;  /* 0xfffffffc00f08947 */ /* 0x002fea000383ffff */
[----:B------:R-:W-:Y:S05]  /*11150*/  BRA `(.L_x_358) ;  /* 0xfffffff400d87947 */ /* 0x000fea000383ffff */
.L_x_334:
[----:B0-----:R0:W1:Y:S02]  /*11160*/  SYNCS.PHASECHK.TRANS64.TRYWAIT P0, [R9+URZ], R4 ;  /* 0x00000004090075a7 */ /* 0x001064000800017f */
[----:B-1----:R-:W-:Y:S05]  /*11170*/  @!P0 NANOSLEEP.SYNCS 0x989680 ;  /* 0x009896800000895d */ /* 0x002fea0003900000 */
[----:B------:R-:W1:Y:S02]  /*11180*/  @!P0 SYNCS.PHASECHK.TRANS64 P0, [R9+URZ], R4 ;  /* 0x00000004090085a7 */ /* 0x000e64000800007f */
[----:B-1----:R-:W-:Y:S05]  /*11190*/  @!P0 BRA `(.L_x_334) ;  /* 0xfffffffc00f08947 */ /* 0x002fea000383ffff */
[----:B------:R-:W-:Y:S05]  /*111a0*/  BRA `(.L_x_359) ;  /* 0xfffffff400e87947 */ /* 0x000fea000383ffff */
.L_x_335:
[----:B0-----:R0:W1:Y:S02]  /*111b0*/  SYNCS.PHASECHK.TRANS64.TRYWAIT P0, [R8+URZ], R5 ;  /* 0x00000005080075a7 */ /* 0x001064000800017f */
[----:B-1----:R-:W-:Y:S05]  /*111c0*/  @!P0 NANOSLEEP.SYNCS 0x989680 ;  /* 0x009896800000895d */ /* 0x002fea0003900000 */
[----:B------:R-:W1:Y:S02]  /*111d0*/  @!P0 SYNCS.PHASECHK.TRANS64 P0, [R8+URZ], R5 ;  /* 0x00000005080085a7 */ /* 0x000e64000800007f */
[----:B-1----:R-:W-:Y:S05]  /*111e0*/  @!P0 BRA `(.L_x_335) ;  /* 0xfffffffc00f08947 */ /* 0x002fea000383ffff */
[----:B------:R-:W-:Y:S05]  /*111f0*/  BRA `(.L_x_360) ;  /* 0xfffffff400f87947 */ /* 0x000fea000383ffff */
.L_x_336:
[----:B-1----:R1:W2:Y:S02]  /*11200*/  SYNCS.PHASECHK.TRANS64.TRYWAIT P0, [R11+URZ], R6 ;  /* 0x000000060b0075a7 */ /* 0x0022a4000800017f */
[----:B--2---:R-:W-:Y:S05]  /*11210*/  @!P0 NANOSLEEP.SYNCS 0x989680 ;  /* 0x009896800000895d */ /* 0x004fea0003900000 */
[----:B------:R-:W2:Y:S02]  /*11220*/  @!P0 SYNCS.PHASECHK.TRANS64 P0, [R11+URZ], R6 ;  /* 0x000000060b0085a7 */ /* 0x000ea4000800007f */
[----:B--2---:R-:W-:Y:S05]  /*11230*/  @!P0 BRA `(.L_x_336) ;  /* 0xfffffffc00f08947 */ /* 0x004fea000383ffff */
[----:B------:R-:W-:Y:S05]  /*11240*/  BRA `(.L_x_361) ;  /* 0xfffffff800007947 */ /* 0x000fea000383ffff */
.L_x_362:
[----:B------:R-:W-:-:S00]  /*11250*/  BRA `(.L_x_362) ;  /* 0xfffffffc00fc7947 */ /* 0x000fc0000383ffff */
[----:B------:R-:W-:-:S00]  /*11260*/  NOP ;  /* 0x0000000000007918 */ /* 0x000fc00000000000 */
        /* <DEDUP_REMOVED lines=9> */
.L_x_363:


//--------------------- .nv.shared._ZN7cutlass13device_kernelINS_4gemm6kernel13GemmUniversalIN4cute5tupleIJiiiiEEENS1_10collective13CollectiveMmaINS1_37MainloopSm90TmaGmmaWarpSpecializedFP8ILi18ENS5_IJNS4_1CILi1EEENSA_ILi2EEESB_EEENS1_35KernelTmaWarpSpecializedCooperativeEEENS5_IJNSA_ILi128EEENSA_ILi256EEENSA_ILi32EEEEEENS_12float_e5m2_tENS5_IJlSB_lEEESK_SL_NS4_8TiledMMAINS4_8MMA_AtomIJNS4_4SM904GMMA31MMA_64x256x32_F32E5M2E5M2_SS_TNILNSP_7ScaleInE1ELSR_1EEEEEENS4_6LayoutINS5_IJSC_SB_SB_EEENS5_IJSB_NSA_ILi0EEESW_EEEEENS5_IJNS4_10UnderscoreESZ_SZ_EEEEENS4_23SM90_TMA_LOAD_MULTICASTENS4_14ComposedLayoutINS4_7SwizzleILi1ELi4ELi3EEENS4_18smem_ptr_flag_bitsILi8EEENSU_INS5_IJNSA_ILi8EEESI_EEENS5_IJSI_SB_EEEEEEEvNS4_8identityENS4_13SM90_TMA_LOADES1C_vS1D_EENS_8epilogue10collective6detail29Sm90TmaWarpSpecializedAdapterINS1H_15DefaultEpilogueISK_SL_SL_NS1G_6thread17LinearCombinationISK_Li1EffLNS1L_9ScaleType4KindE0ELNS_15FloatRoundStyleE2ESK_EENS1_15EpilogueDefaultEEEEEvvEEEEvNT_6ParamsE --------------------------
	.section	.nv.shared._ZN7cutlass13device_kernelINS_4gemm6kernel13GemmUniversalIN4cute5tupleIJiiiiEEENS1_10collective13CollectiveMmaINS1_37MainloopSm90TmaGmmaWarpSpecializedFP8ILi18ENS5_IJNS4_1CILi1EEENSA_ILi2EEESB_EEENS1_35KernelTmaWarpSpecializedCooperativeEEENS5_IJNSA_ILi128EEENSA_ILi256EEENSA_ILi32EEEEEENS_12float_e5m2_tENS5_IJlSB_lEEESK_SL_NS4_8TiledMMAINS4_8MMA_AtomIJNS4_4SM904GMMA31MMA_64x256x32_F32E5M2E5M2_SS_TNILNSP_7ScaleInE1ELSR_1EEEEEENS4_6LayoutINS5_IJSC_SB_SB_EEENS5_IJSB_NSA_ILi0EEESW_EEEEENS5_IJNS4_10UnderscoreESZ_SZ_EEEEENS4_23SM90_TMA_LOAD_MULTICASTENS4_14ComposedLayoutINS4_7SwizzleILi1ELi4ELi3EEENS4_18smem_ptr_flag_bitsILi8EEENSU_INS5_IJNSA_ILi8EEESI_EEENS5_IJSI_SB_EEEEEEEvNS4_8identityENS4_13SM90_TMA_LOADES1C_vS1D_EENS_8epilogue10collective6detail29Sm90TmaWarpSpecializedAdapterINS1H_15DefaultEpilogueISK_SL_SL_NS1G_6thread17LinearCombinationISK_Li1EffLNS1L_9ScaleType4KindE0ELNS_15FloatRoundStyleE2ESK_EENS1_15EpilogueDefaultEEEEEvvEEEEvNT_6ParamsE,"aw",@nobits
	.sectionflags	@""
	.align	16
	.zero		1024


//--------------------- .nv.shared.reserved.0     --------------------------
	.section	.nv.shared.reserved.0,"aw",@nobits
	.weak		__nv_reservedSMEM_offset_0_alias
	.size		__nv_reservedSMEM_offset_0_alias, 0, 0
	.other		__nv_reservedSMEM_offset_0_alias,@"STO_CUDA_RESERVED_SHARED STV_DEFAULT"
__nv_reservedSMEM_offset_0_alias:
	.zero		0


//--------------------- .nv.global                --------------------------
	.section	.nv.global,"aw",@nobits
.nv.global:
	.type		_ZN40_INTERNAL_57457651_4_k_cu_512c7e48_230764cute1_E,@object
	.size		_ZN40_INTERNAL_57457651_4_k_cu_512c7e48_230764cute1_E,(_ZN40_INTERNAL_57457651_4_k_cu_512c7e48_230764cuda3std3__45__cpo6cbeginE - _ZN40_INTERNAL_57457651_4_k_cu_512c7e48_230764cute1_E)
_ZN40_INTERNAL_57457651_4_k_cu_512c7e48_230764cute1_E:
	.zero		1
	.type		_ZN40_INTERNAL_57457651_4_k_cu_512c7e48_230764cuda3std3__45__cpo6cbeginE,@object
	.size		_ZN40_INTERNAL_57457651_4_k_cu_512c7e48_230764cuda3std3__45__cpo6cbeginE,(_ZN40_INTERNAL_57457651_4_k_cu_512c7e48_230764cuda3std3__48in_placeE - _ZN40_INTERNAL_57457651_4_k_cu_512c7e48_230764cuda3std3__45__cpo6cbeginE)
_ZN40_INTERNAL_57457651_4_k_cu_512c7e48_230764cuda3std3__45__cpo6cbeginE:
	.zero		1
	.type		_ZN40_INTERNAL_57457651_4_k_cu_512c7e48_230764cuda3std3__48in_placeE,@object
	.size		_ZN40_INTERNAL_57457651_4_k_cu_512c7e48_230764cuda3std3__48in_placeE,(_ZN40_INTERNAL_57457651_4_k_cu_512c7e48_230764cuda3std6ranges3__45__cpo9iter_moveE - _ZN40_INTERNAL_57457651_4_k_cu_512c7e48_230764cuda3std3__48in_placeE)
_ZN40_INTERNAL_57457651_4_k_cu_512c7e48_230764cuda3std3__48in_placeE:
	.zero		1
	.type		_ZN40_INTERNAL_57457651_4_k_cu_512c7e48_230764cuda3std6ranges3__45__cpo9iter_moveE,@object
	.size		_ZN40_INTERNAL_57457651_4_k_cu_512c7e48_230764cuda3std6ranges3__45__cpo9iter_moveE,(_ZN40_INTERNAL_57457651_4_k_cu_512c7e48_230764cuda3std3__45__cpo5beginE - _ZN40_INTERNAL_57457651_4_k_cu_512c7e48_230764cuda3std6ranges3__45__cpo9iter_moveE)
_ZN40_INTERNAL_57457651_4_k_cu_512c7e48_230764cuda3std6ranges3__45__cpo9iter_moveE:
	.zero		1
	.type		_ZN40_INTERNAL_57457651_4_k_cu_512c7e48_230764cuda3std3__45__cpo5beginE,@object
	.size		_ZN40_INTERNAL_57457651_4_k_cu_512c7e48_230764cuda3std3__45__cpo5beginE,(_ZN40_INTERNAL_57457651_4_k_cu_512c7e48_230764cuda3std3__442_GLOBAL__N__57457651_4_k_cu_512c7e48_230766ignoreE - _ZN40_INTERNAL_57457651_4_k_cu_512c7e48_230764cuda3std3__45__cpo5beginE)
_ZN40_INTERNAL_57457651_4_k_cu_512c7e48_230764cuda3std3__45__cpo5beginE:
	.zero		1
	.type		_ZN40_INTERNAL_57457651_4_k_cu_512c7e48_230764cuda3std3__442_GLOBAL__N__57457651_4_k_cu_512c7e48_230766ignoreE,@object
	.size		_ZN40_INTERNAL_57457651_4_k_cu_512c7e48_230764cuda3std3__442_GLOBAL__N__57457651_4_k_cu_512c7e48_230766ignoreE,(_ZN40_INTERNAL_57457651_4_k_cu_512c7e48_230764cute7productE - _ZN40_INTERNAL_57457651_4_k_cu_512c7e48_230764cuda3std3__442_GLOBAL__N__57457651_4_k_cu_512c7e48_230766ignoreE)
_ZN40_INTERNAL_57457651_4_k_cu_512c7e48_230764cuda3std3__442_GLOBAL__N__57457651_4_k_cu_512c7e48_230766ignoreE:
	.zero		1
	.type		_ZN40_INTERNAL_57457651_4_k_cu_512c7e48_230764cute7productE,@object
	.size		_ZN40_INTERNAL_57457651_4_k_cu_512c7e48_230764cute7productE,(_ZN40_INTERNAL_57457651_4_k_cu_512c7e48_230764cuda3std3__45__cpo3endE - _ZN40_INTERNAL_57457651_4_k_cu_512c7e48_230764cute7productE)
_ZN40_INTERNAL_57457651_4_k_cu_512c7e48_230764cute7productE:
	.zero		1
	.type		_ZN40_INTERNAL_57457651_4_k_cu_512c7e48_230764cuda3std3__45__cpo3endE,@object
	.size		_ZN40_INTERNAL_57457651_4_k_cu_512c7e48_230764cuda3std3__45__cpo3endE,(_ZN40_INTERNAL_57457651_4_k_cu_512c7e48_230764cuda3std3__419piecewise_constructE - _ZN40_INTERNAL_57457651_4_k_cu_512c7e48_230764cuda3std3__45__cpo3endE)
_ZN40_INTERNAL_57457651_4_k_cu_512c7e48_230764cuda3std3__45__cpo3endE:
	.zero		1
	.type		_ZN40_INTERNAL_57457651_4_k_cu_512c7e48_230764cuda3std3__419piecewise_constructE,@object
	.size		_ZN40_INTERNAL_57457651_4_k_cu_512c7e48_230764cuda3std3__419piecewise_constructE,(_ZN40_INTERNAL_57457651_4_k_cu_512c7e48_230764cuda3std3__45__cpo4cendE - _ZN40_INTERNAL_57457651_4_k_cu_512c7e48_230764cuda3std3__419piecewise_constructE)
_ZN40_INTERNAL_57457651_4_k_cu_512c7e48_230764cuda3std3__419piecewise_constructE:
	.zero		1
	.type		_ZN40_INTERNAL_57457651_4_k_cu_512c7e48_230764cuda3std3__45__cpo4cendE,@object
	.size		_ZN40_INTERNAL_57457651_4_k_cu_512c7e48_230764cuda3std3__45__cpo4cendE,(_ZN40_INTERNAL_57457651_4_k_cu_512c7e48_230764cuda3std6ranges3__45__cpo4swapE - _ZN40_INTERNAL_57457651_4_k_cu_512c7e48_230764cuda3std3__45__cpo4cendE)
_ZN40_INTERNAL_57457651_4_k_cu_512c7e48_230764cuda3std3__45__cpo4cendE:
	.zero		1
	.type		_ZN40_INTERNAL_57457651_4_k_cu_512c7e48_230764cuda3std6ranges3__45__cpo4swapE,@object
	.size		_ZN40_INTERNAL_57457651_4_k_cu_512c7e48_230764cuda3std6ranges3__45__cpo4swapE,(.L_7 - _ZN40_INTERNAL_57457651_4_k_cu_512c7e48_230764cuda3std6ranges3__45__cpo4swapE)
_ZN40_INTERNAL_57457651_4_k_cu_512c7e48_230764cuda3std6ranges3__45__cpo4swapE:
	.zero		1
.L_7:


//--------------------- .nv.constant0._ZN7cutlass13device_kernelINS_4gemm6kernel13GemmUniversalIN4cute5tupleIJiiiiEEENS1_10collective13CollectiveMmaINS1_37MainloopSm90TmaGmmaWarpSpecializedFP8ILi18ENS5_IJNS4_1CILi1EEENSA_ILi2EEESB_EEENS1_35KernelTmaWarpSpecializedCooperativeEEENS5_IJNSA_ILi128EEENSA_ILi256EEENSA_ILi32EEEEEENS_12float_e5m2_tENS5_IJlSB_lEEESK_SL_NS4_8TiledMMAINS4_8MMA_AtomIJNS4_4SM904GMMA31MMA_64x256x32_F32E5M2E5M2_SS_TNILNSP_7ScaleInE1ELSR_1EEEEEENS4_6LayoutINS5_IJSC_SB_SB_EEENS5_IJSB_NSA_ILi0EEESW_EEEEENS5_IJNS4_10UnderscoreESZ_SZ_EEEEENS4_23SM90_TMA_LOAD_MULTICASTENS4_14ComposedLayoutINS4_7SwizzleILi1ELi4ELi3EEENS4_18smem_ptr_flag_bitsILi8EEENSU_INS5_IJNSA_ILi8EEESI_EEENS5_IJSI_SB_EEEEEEEvNS4_8identityENS4_13SM90_TMA_LOADES1C_vS1D_EENS_8epilogue10collective6detail29Sm90TmaWarpSpecializedAdapterINS1H_15DefaultEpilogueISK_SL_SL_NS1G_6thread17LinearCombinationISK_Li1EffLNS1L_9ScaleType4KindE0ELNS_15FloatRoundStyleE2ESK_EENS1_15EpilogueDefaultEEEEEvvEEEEvNT_6ParamsE --------------------------
	.section	.nv.constant0._ZN7cutlass13device_kernelINS_4gemm6kernel13GemmUniversalIN4cute5tupleIJiiiiEEENS1_10collective13CollectiveMmaINS1_37MainloopSm90TmaGmmaWarpSpecializedFP8ILi18ENS5_IJNS4_1CILi1EEENSA_ILi2EEESB_EEENS1_35KernelTmaWarpSpecializedCooperativeEEENS5_IJNSA_ILi128EEENSA_ILi256EEENSA_ILi32EEEEEENS_12float_e5m2_tENS5_IJlSB_lEEESK_SL_NS4_8TiledMMAINS4_8MMA_AtomIJNS4_4SM904GMMA31MMA_64x256x32_F32E5M2E5M2_SS_TNILNSP_7ScaleInE1ELSR_1EEEEEENS4_6LayoutINS5_IJSC_SB_SB_EEENS5_IJSB_NSA_ILi0EEESW_EEEEENS5_IJNS4_10UnderscoreESZ_SZ_EEEEENS4_23SM90_TMA_LOAD_MULTICASTENS4_14ComposedLayoutINS4_7SwizzleILi1ELi4ELi3EEENS4_18smem_ptr_flag_bitsILi8EEENSU_INS5_IJNSA_ILi8EEESI_EEENS5_IJSI_SB_EEEEEEEvNS4_8identityENS4_13SM90_TMA_LOADES1C_vS1D_EENS_8epilogue10collective6detail29Sm90TmaWarpSpecializedAdapterINS1H_15DefaultEpilogueISK_SL_SL_NS1G_6thread17LinearCombinationISK_Li1EffLNS1L_9ScaleType4KindE0ELNS_15FloatRoundStyleE2ESK_EENS1_15EpilogueDefaultEEEEEvvEEEEvNT_6ParamsE,"a",@progbits
	.sectionflags	@""
	.align	4
.nv.constant0._ZN7cutlass13device_kernelINS_4gemm6kernel13GemmUniversalIN4cute5tupleIJiiiiEEENS1_10collective13CollectiveMmaINS1_37MainloopSm90TmaGmmaWarpSpecializedFP8ILi18ENS5_IJNS4_1CILi1EEENSA_ILi2EEESB_EEENS1_35KernelTmaWarpSpecializedCooperativeEEENS5_IJNSA_ILi128EEENSA_ILi256EEENSA_ILi32EEEEEENS_12float_e5m2_tENS5_IJlSB_lEEESK_SL_NS4_8TiledMMAINS4_8MMA_AtomIJNS4_4SM904GMMA31MMA_64x256x32_F32E5M2E5M2_SS_TNILNSP_7ScaleInE1ELSR_1EEEEEENS4_6LayoutINS5_IJSC_SB_SB_EEENS5_IJSB_NSA_ILi0EEESW_EEEEENS5_IJNS4_10UnderscoreESZ_SZ_EEEEENS4_23SM90_TMA_LOAD_MULTICASTENS4_14ComposedLayoutINS4_7SwizzleILi1ELi4ELi3EEENS4_18smem_ptr_flag_bitsILi8EEENSU_INS5_IJNSA_ILi8EEESI_EEENS5_IJSI_SB_EEEEEEEvNS4_8identityENS4_13SM90_TMA_LOADES1C_vS1D_EENS_8epilogue10collective6detail29Sm90TmaWarpSpecializedAdapterINS1H_15DefaultEpilogueISK_SL_SL_NS1G_6thread17LinearCombinationISK_Li1EffLNS1L_9ScaleType4KindE0ELNS_15FloatRoundStyleE2ESK_EENS1_15EpilogueDefaultEEEEEvvEEEEvNT_6ParamsE:
	.zero		1664


//--------------------- SYMBOLS --------------------------

	.type		.nv.reservedSmem.offset0,@object
	.size		.nv.reservedSmem.offset0,0x4
